def attn_fwd(
    Q,
    K,
    V,
    Out,
    Lse,
    sm_scale,
    stride_qz,
    stride_qh,
    stride_qm,
    stride_qk,
    stride_kz,
    stride_kh,
    stride_kn,
    stride_kk,
    stride_vz,
    stride_vh,
    stride_vn,
    stride_vk,
    stride_oz,
    stride_oh,
    stride_om,
    stride_ok,
    seqlen_q,
    seqlen_k,
    BLOCK_M: tl.constexpr,
    BLOCK_N: tl.constexpr,
    HEAD_DIM: tl.constexpr,
    CAUSAL: tl.constexpr,
):
    start_m = tl.program_id(0)
    off_hz = tl.program_id(1)
    q_off = off_hz * stride_qh
    k_off = off_hz * stride_kh
    v_off = off_hz * stride_vh
    offs_m = start_m * BLOCK_M + tl.arange(0, BLOCK_M)
    offs_d = tl.arange(0, HEAD_DIM)
    offs_n = tl.arange(0, BLOCK_N)
    q_ptrs = Q + q_off + offs_m[:, None] * stride_qm + offs_d[None, :] * stride_qk
    k_ptrs = K + k_off + offs_d[:, None] * stride_kk + offs_n[None, :] * stride_kn
    v_ptrs = V + v_off + offs_n[:, None] * stride_vn + offs_d[None, :] * stride_vk
    m_i = tl.full([BLOCK_M], float("-inf"), dtype=tl.float32)
    l_i = tl.zeros([BLOCK_M], dtype=tl.float32) + 1.0
    acc = tl.zeros([BLOCK_M, HEAD_DIM], dtype=tl.float32)
    q = tl.load(q_ptrs)
    acc, l_i, m_i = _attn_fwd_inner(
        acc,
        l_i,
        m_i,
        q,
        k_ptrs,
        v_ptrs,
        sm_scale,
        stride_kn,
        stride_vn,
        start_m,
        seqlen_k,
        BLOCK_M,
        BLOCK_N,
        HEAD_DIM,
        CAUSAL,
    )
    acc = acc / l_i[:, None]
    lse = m_i + tl.math.log2(l_i) / 1.4426950408889634
    o_ptrs = (
        Out
        + off_hz * stride_oh
        + offs_m[:, None] * stride_om
        + offs_d[None, :] * stride_ok
    )
    tl.store(o_ptrs, acc.to(Out.dtype.element_ty))
    tl.store(Lse + off_hz * seqlen_q + offs_m, lse)

# config = {"BLOCK_M": 64, "BLOCK_N": 128, "HEAD_DIM": 128, "arch": "sm_90", "causal": false, "dtype": "fp16", "num_stages": 3, "num_warps": 8}
# arch = sm_90


// ===== COMPILED SASS (sm_90a) =====

	.target	sm_90a

	.elftype	@"ET_EXEC"


//--------------------- .note.nv.tkinfo           --------------------------
	.section	.note.nv.tkinfo,"",@"SHT_NOTE"
	.sectionflags	@"SHF_NOTE_NV_TKINFO"
	.tkinfo
        /*0018*/ 	.word	0x00000002
        /*0030*/ 	.string	""
        /*0030*/ 	.string	"ptxas"
        /*0030*/ 	.string	"Cuda compilation tools, release 13.0, V13.0.88"
        /*0030*/ 	.string	"Build cuda_13.0.r13.0/compiler.36424714_0"
        /*0030*/ 	.string	"-v  -suppress-debug-info  -lineinfo  -arch sm_90a "



//--------------------- .note.nv.cuinfo           --------------------------
	.section	.note.nv.cuinfo,"",@"SHT_NOTE"
	.sectionflags	@"SHF_NOTE_NV_CUINFO"
        /*0018*/ 	.short	0x0002
        /*001a*/ 	.short	0x005a
        /*001c*/ 	.short	0x0082
	.zero		2


//--------------------- .nv.info                  --------------------------
	.section	.nv.info,"",@"SHT_CUDA_INFO"
	.align	4


	//----- nvinfo : EIATTR_REGCOUNT
	.align		4
        /*0000*/ 	.byte	0x04, 0x2f
        /*0002*/ 	.short	(.L_2 - .L_1)
	.align		4
.L_1:
        /*0004*/ 	.word	index@(attn_fwd)
        /*0008*/ 	.word	0x000000ff


	//----- nvinfo : EIATTR_FRAME_SIZE
	.align		4
.L_2:
        /*000c*/ 	.byte	0x04, 0x11
        /*000e*/ 	.short	(.L_4 - .L_3)
	.align		4
.L_3:
        /*0010*/ 	.word	index@(attn_fwd)
        /*0014*/ 	.word	0x000002d0


	//----- nvinfo : EIATTR_MIN_STACK_SIZE
	.align		4
.L_4:
        /*0018*/ 	.byte	0x04, 0x12
        /*001a*/ 	.short	(.L_6 - .L_5)
	.align		4
.L_5:
        /*001c*/ 	.word	index@(attn_fwd)
        /*0020*/ 	.word	0x000002d0
.L_6:


//--------------------- .nv.compat                --------------------------
	.section	.nv.compat,"",@"SHT_CUDA_COMPAT_INFO"
	.align	4
        /*0000*/ 	.byte	0x02, 0x09, 0x01, 0x00, 0x02, 0x02, 0x04, 0x00, 0x02, 0x05, 0x05, 0x00, 0x03, 0x07, 0x01, 0x01
        /*0010*/ 	.byte	0x02, 0x03, 0x00, 0x00, 0x02, 0x06, 0x01, 0x00, 0x04, 0x0b, 0x08, 0x00, 0x00, 0x00, 0x00, 0x00
        /*0020*/ 	.byte	0x00, 0x00, 0x00, 0x00


//--------------------- .nv.info.attn_fwd         --------------------------
	.section	.nv.info.attn_fwd,"",@"SHT_CUDA_INFO"
	.sectionflags	@""
	.align	4


	//----- nvinfo : EIATTR_CUDA_API_VERSION
	.align		4
        /*0000*/ 	.byte	0x04, 0x37
        /*0002*/ 	.short	(.L_8 - .L_7)
.L_7:
        /*0004*/ 	.word	0x00000082


	//----- nvinfo : EIATTR_KPARAM_INFO
	.align		4
.L_8:
        /*0008*/ 	.byte	0x04, 0x17
        /*000a*/ 	.short	(.L_10 - .L_9)
.L_9:
        /*000c*/ 	.word	0x00000000
        /*0010*/ 	.short	0x0019
        /*0012*/ 	.short	0x0080
        /*0014*/ 	.byte	0x00, 0xf4, 0x21, 0x00


	//----- nvinfo : EIATTR_KPARAM_INFO
	.align		4
.L_10:
        /*0018*/ 	.byte	0x04, 0x17
        /*001a*/ 	.short	(.L_12 - .L_11)
.L_11:
        /*001c*/ 	.word	0x00000000
        /*0020*/ 	.short	0x0018
        /*0022*/ 	.short	0x0078
        /*0024*/ 	.byte	0x00, 0xf4, 0x21, 0x00


	//----- nvinfo : EIATTR_KPARAM_INFO
	.align		4
.L_12:
        /*0028*/ 	.byte	0x04, 0x17
        /*002a*/ 	.short	(.L_14 - .L_13)
.L_13:
        /*002c*/ 	.word	0x00000000
        /*0030*/ 	.short	0x0017
        /*0032*/ 	.short	0x0070
        /*0034*/ 	.byte	0x00, 0xf0, 0x11, 0x00


	//----- nvinfo : EIATTR_KPARAM_INFO
	.align		4
.L_14:
        /*0038*/ 	.byte	0x04, 0x17
        /*003a*/ 	.short	(.L_16 - .L_15)
.L_15:
        /*003c*/ 	.word	0x00000000
        /*0040*/ 	.short	0x0016
        /*0042*/ 	.short	0x006c
        /*0044*/ 	.byte	0x00, 0xf0, 0x11, 0x00


	//----- nvinfo : EIATTR_KPARAM_INFO
	.align		4
.L_16:
        /*0048*/ 	.byte	0x04, 0x17
        /*004a*/ 	.short	(.L_18 - .L_17)
.L_17:
        /*004c*/ 	.word	0x00000000
        /*0050*/ 	.short	0x0015
        /*0052*/ 	.short	0x0068
        /*0054*/ 	.byte	0x00, 0xf0, 0x11, 0x00


	//----- nvinfo : EIATTR_KPARAM_INFO
	.align		4
.L_18:
        /*0058*/ 	.byte	0x04, 0x17
        /*005a*/ 	.short	(.L_20 - .L_19)
.L_19:
        /*005c*/ 	.word	0x00000000
        /*0060*/ 	.short	0x0014
        /*0062*/ 	.short	0x0064
        /*0064*/ 	.byte	0x00, 0xf0, 0x11, 0x00


	//----- nvinfo : EIATTR_KPARAM_INFO
	.align		4
.L_20:
        /*0068*/ 	.byte	0x04, 0x17
        /*006a*/ 	.short	(.L_22 - .L_21)
.L_21:
        /*006c*/ 	.word	0x00000000
        /*0070*/ 	.short	0x0013
        /*0072*/ 	.short	0x0060
        /*0074*/ 	.byte	0x00, 0xf0, 0x11, 0x00


	//----- nvinfo : EIATTR_KPARAM_INFO
	.align		4
.L_22:
        /*0078*/ 	.byte	0x04, 0x17
        /*007a*/ 	.short	(.L_24 - .L_23)
.L_23:
        /*007c*/ 	.word	0x00000000
        /*0080*/ 	.short	0x0012
        /*0082*/ 	.short	0x005c
        /*0084*/ 	.byte	0x00, 0xf0, 0x11, 0x00


	//----- nvinfo : EIATTR_KPARAM_INFO
	.align		4
.L_24:
        /*0088*/ 	.byte	0x04, 0x17
        /*008a*/ 	.short	(.L_26 - .L_25)
.L_25:
        /*008c*/ 	.word	0x00000000
        /*0090*/ 	.short	0x0011
        /*0092*/ 	.short	0x0058
        /*0094*/ 	.byte	0x00, 0xf0, 0x11, 0x00


	//----- nvinfo : EIATTR_KPARAM_INFO
	.align		4
.L_26:
        /*0098*/ 	.byte	0x04, 0x17
        /*009a*/ 	.short	(.L_28 - .L_27)
.L_27:
        /*009c*/ 	.word	0x00000000
        /*00a0*/ 	.short	0x0010
        /*00a2*/ 	.short	0x0054
        /*00a4*/ 	.byte	0x00, 0xf0, 0x11, 0x00


	//----- nvinfo : EIATTR_KPARAM_INFO
	.align		4
.L_28:
        /*00a8*/ 	.byte	0x04, 0x17
        /*00aa*/ 	.short	(.L_30 - .L_29)
.L_29:
        /*00ac*/ 	.word	0x00000000
        /*00b0*/ 	.short	0x000f
        /*00b2*/ 	.short	0x0050
        /*00b4*/ 	.byte	0x00, 0xf0, 0x11, 0x00


	//----- nvinfo : EIATTR_KPARAM_INFO
	.align		4
.L_30:
        /*00b8*/ 	.byte	0x04, 0x17
        /*00ba*/ 	.short	(.L_32 - .L_31)
.L_31:
        /*00bc*/ 	.word	0x00000000
        /*00c0*/ 	.short	0x000e
        /*00c2*/ 	.short	0x004c
        /*00c4*/ 	.byte	0x00, 0xf0, 0x11, 0x00


	//----- nvinfo : EIATTR_KPARAM_INFO
	.align		4
.L_32:
        /*00c8*/ 	.byte	0x04, 0x17
        /*00ca*/ 	.short	(.L_34 - .L_33)
.L_33:
        /*00cc*/ 	.word	0x00000000
        /*00d0*/ 	.short	0x000d
        /*00d2*/ 	.short	0x0048
        /*00d4*/ 	.byte	0x00, 0xf0, 0x11, 0x00


	//----- nvinfo : EIATTR_KPARAM_INFO
	.align		4
.L_34:
        /*00d8*/ 	.byte	0x04, 0x17
        /*00da*/ 	.short	(.L_36 - .L_35)
.L_35:
        /*00dc*/ 	.word	0x00000000
        /*00e0*/ 	.short	0x000c
        /*00e2*/ 	.short	0x0044
        /*00e4*/ 	.byte	0x00, 0xf0, 0x11, 0x00


	//----- nvinfo : EIATTR_KPARAM_INFO
	.align		4
.L_36:
        /*00e8*/ 	.byte	0x04, 0x17
        /*00ea*/ 	.short	(.L_38 - .L_37)
.L_37:
        /*00ec*/ 	.word	0x00000000
        /*00f0*/ 	.short	0x000b
        /*00f2*/ 	.short	0x0040
        /*00f4*/ 	.byte	0x00, 0xf0, 0x11, 0x00


	//----- nvinfo : EIATTR_KPARAM_INFO
	.align		4
.L_38:
        /*00f8*/ 	.byte	0x04, 0x17
        /*00fa*/ 	.short	(.L_40 - .L_39)
.L_39:
        /*00fc*/ 	.word	0x00000000
        /*0100*/ 	.short	0x000a
        /*0102*/ 	.short	0x003c
        /*0104*/ 	.byte	0x00, 0xf0, 0x11, 0x00


	//----- nvinfo : EIATTR_KPARAM_INFO
	.align		4
.L_40:
        /*0108*/ 	.byte	0x04, 0x17
        /*010a*/ 	.short	(.L_42 - .L_41)
.L_41:
        /*010c*/ 	.word	0x00000000
        /*0110*/ 	.short	0x0009
        /*0112*/ 	.short	0x0038
        /*0114*/ 	.byte	0x00, 0xf0, 0x11, 0x00


	//----- nvinfo : EIATTR_KPARAM_INFO
	.align		4
.L_42:
        /*0118*/ 	.byte	0x04, 0x17
        /*011a*/ 	.short	(.L_44 - .L_43)
.L_43:
        /*011c*/ 	.word	0x00000000
        /*0120*/ 	.short	0x0008
        /*0122*/ 	.short	0x0034
        /*0124*/ 	.byte	0x00, 0xf0, 0x11, 0x00


	//----- nvinfo : EIATTR_KPARAM_INFO
	.align		4
.L_44:
        /*0128*/ 	.byte	0x04, 0x17
        /*012a*/ 	.short	(.L_46 - .L_45)
.L_45:
        /*012c*/ 	.word	0x00000000
        /*0130*/ 	.short	0x0007
        /*0132*/ 	.short	0x0030
        /*0134*/ 	.byte	0x00, 0xf0, 0x11, 0x00


	//----- nvinfo : EIATTR_KPARAM_INFO
	.align		4
.L_46:
        /*0138*/ 	.byte	0x04, 0x17
        /*013a*/ 	.short	(.L_48 - .L_47)
.L_47:
        /*013c*/ 	.word	0x00000000
        /*0140*/ 	.short	0x0006
        /*0142*/ 	.short	0x002c
        /*0144*/ 	.byte	0x00, 0xf0, 0x11, 0x00


	//----- nvinfo : EIATTR_KPARAM_INFO
	.align		4
.L_48:
        /*0148*/ 	.byte	0x04, 0x17
        /*014a*/ 	.short	(.L_50 - .L_49)
.L_49:
        /*014c*/ 	.word	0x00000000
        /*0150*/ 	.short	0x0005
        /*0152*/ 	.short	0x0028
        /*0154*/ 	.byte	0x00, 0xf0, 0x11, 0x00


	//----- nvinfo : EIATTR_KPARAM_INFO
	.align		4
.L_50:
        /*0158*/ 	.byte	0x04, 0x17
        /*015a*/ 	.short	(.L_52 - .L_51)
.L_51:
        /*015c*/ 	.word	0x00000000
        /*0160*/ 	.short	0x0004
        /*0162*/ 	.short	0x0020
        /*0164*/ 	.byte	0x00, 0xf4, 0x21, 0x00


	//----- nvinfo : EIATTR_KPARAM_INFO
	.align		4
.L_52:
        /*0168*/ 	.byte	0x04, 0x17
        /*016a*/ 	.short	(.L_54 - .L_53)
.L_53:
        /*016c*/ 	.word	0x00000000
        /*0170*/ 	.short	0x0003
        /*0172*/ 	.short	0x0018
        /*0174*/ 	.byte	0x00, 0xf4, 0x21, 0x00


	//----- nvinfo : EIATTR_KPARAM_INFO
	.align		4
.L_54:
        /*0178*/ 	.byte	0x04, 0x17
        /*017a*/ 	.short	(.L_56 - .L_55)
.L_55:
        /*017c*/ 	.word	0x00000000
        /*0180*/ 	.short	0x0002
        /*0182*/ 	.short	0x0010
        /*0184*/ 	.byte	0x00, 0xf4, 0x21, 0x00


	//----- nvinfo : EIATTR_KPARAM_INFO
	.align		4
.L_56:
        /*0188*/ 	.byte	0x04, 0x17
        /*018a*/ 	.short	(.L_58 - .L_57)
.L_57:
        /*018c*/ 	.word	0x00000000
        /*0190*/ 	.short	0x0001
        /*0192*/ 	.short	0x0008
        /*0194*/ 	.byte	0x00, 0xf4, 0x21, 0x00


	//----- nvinfo : EIATTR_KPARAM_INFO
	.align		4
.L_58:
        /*0198*/ 	.byte	0x04, 0x17
        /*019a*/ 	.short	(.L_60 - .L_59)
.L_59:
        /*019c*/ 	.word	0x00000000
        /*01a0*/ 	.short	0x0000
        /*01a2*/ 	.short	0x0000
        /*01a4*/ 	.byte	0x00, 0xf4, 0x21, 0x00


	//----- nvinfo : EIATTR_SPARSE_MMA_MASK
	.align		4
.L_60:
        /*01a8*/ 	.byte	0x03, 0x50
        /*01aa*/ 	.short	0x0000


	//----- nvinfo : EIATTR_MAXREG_COUNT
	.align		4
        /*01ac*/ 	.byte	0x03, 0x1b
        /*01ae*/ 	.short	0x00ff


	//----- nvinfo : EIATTR_NUM_BARRIERS
	.align		4
        /*01b0*/ 	.byte	0x02, 0x4c
        /*01b2*/ 	.byte	0x01
	.zero		1


	//----- nvinfo : EIATTR_ANNOTATIONS
	.align		4
        /*01b4*/ 	.byte	0x04, 0x55
        /*01b6*/ 	.short	(.L_62 - .L_61)


	//   ....[0]....
.L_61:
        /*01b8*/ 	.word	0x00000001
        /*01bc*/ 	.byte	0x30, 0x10, 0x00, 0x00, 0x01, 0x00, 0x00, 0x00, 0x70, 0x10, 0x00, 0x00, 0x01, 0x00, 0x00, 0x00
        /* <DEDUP_REMOVED lines=88> */
        /*074c*/ 	.byte	0xa0, 0x47, 0x00, 0x00, 0x01, 0x00, 0x00, 0x00, 0x90, 0x48, 0x00, 0x00


	//----- nvinfo : EIATTR_MERCURY_ISA_VERSION
	.align		4
.L_62:
        /*0758*/ 	.byte	0x03, 0x5f
        /*075a*/ 	.short	0x0101


	//----- nvinfo : EIATTR_COOP_GROUP_MASK_REGIDS
	.align		4
        /*075c*/ 	.byte	0x04, 0x29
        /*075e*/ 	.short	(.L_64 - .L_63)


	//   ....[0]....
.L_63:
        /*0760*/ 	.word	0xffffffff


	//   ....[1]....
        /*0764*/ 	.word	0xffffffff


	//   ....[2]....
        /*0768*/ 	.word	0xffffffff


	//   ....[3]....
        /*076c*/ 	.word	0xffffffff


	//   ....[4]....
        /*0770*/ 	.word	0xffffffff


	//   ....[5]....
        /*0774*/ 	.word	0xffffffff


	//   ....[6]....
        /*0778*/ 	.word	0xffffffff


	//   ....[7]....
        /*077c*/ 	.word	0xffffffff


	//----- nvinfo : EIATTR_COOP_GROUP_INSTR_OFFSETS
	.align		4
.L_64:
        /*0780*/ 	.byte	0x04, 0x28
        /*0782*/ 	.short	(.L_66 - .L_65)


	//   ....[0]....
.L_65:
        /*0784*/ 	.word	0x00005250


	//   ....[1]....
        /*0788*/ 	.word	0x00005330


	//   ....[2]....
        /*078c*/ 	.word	0x000058d0


	//   ....[3]....
        /*0790*/ 	.word	0x000058f0


	//   ....[4]....
        /*0794*/ 	.word	0x00007100


	//   ....[5]....
        /*0798*/ 	.word	0x00007120


	//   ....[6]....
        /*079c*/ 	.word	0x00007140


	//   ....[7]....
        /*07a0*/ 	.word	0x00007160


	//----- nvinfo : EIATTR_EXIT_INSTR_OFFSETS
	.align		4
.L_66:
        /*07a4*/ 	.byte	0x04, 0x1c
        /*07a6*/ 	.short	(.L_68 - .L_67)


	//   ....[0]....
.L_67:
        /*07a8*/ 	.word	0x00008d20


	//   ....[1]....
        /*07ac*/ 	.word	0x00008d50


	//----- nvinfo : EIATTR_REQNTID
	.align		4
.L_68:
        /*07b0*/ 	.byte	0x04, 0x10
        /*07b2*/ 	.short	(.L_70 - .L_69)
.L_69:
        /*07b4*/ 	.word	0x00000100
        /*07b8*/ 	.word	0x00000001
        /*07bc*/ 	.word	0x00000001


	//----- nvinfo : EIATTR_CBANK_PARAM_SIZE
	.align		4
.L_70:
        /*07c0*/ 	.byte	0x03, 0x19
        /*07c2*/ 	.short	0x0088


	//----- nvinfo : EIATTR_PARAM_CBANK
	.align		4
        /*07c4*/ 	.byte	0x04, 0x0a
        /*07c6*/ 	.short	(.L_72 - .L_71)
	.align		4
.L_71:
        /*07c8*/ 	.word	index@(.nv.constant0.attn_fwd)
        /*07cc*/ 	.short	0x0210
        /*07ce*/ 	.short	0x0088


	//----- nvinfo : EIATTR_SW_WAR
	.align		4
.L_72:
        /*07d0*/ 	.byte	0x04, 0x36
        /*07d2*/ 	.short	(.L_74 - .L_73)
.L_73:
        /*07d4*/ 	.word	0x00000008
.L_74:


//--------------------- .nv.callgraph             --------------------------
	.section	.nv.callgraph,"",@"SHT_CUDA_CALLGRAPH"
	.align	4
	.sectionentsize	8
	.align		4
        /*0000*/ 	.word	0x00000000
	.align		4
        /*0004*/ 	.word	0xffffffff
	.align		4
        /*0008*/ 	.word	0x00000000
	.align		4
        /*000c*/ 	.word	0xfffffffe
	.align		4
        /*0010*/ 	.word	0x00000000
	.align		4
        /*0014*/ 	.word	0xfffffffd
	.align		4
        /*0018*/ 	.word	0x00000000
	.align		4
        /*001c*/ 	.word	0xfffffffc


//--------------------- .nv.constant4             --------------------------
	.section	.nv.constant4,"a",@progbits
	.align	8
	.align		8
.nv.constant4:
        /*0000*/ 	.dword	_$_str


//--------------------- .text.attn_fwd            --------------------------
	.section	.text.attn_fwd,"ax",@progbits
	.align	128
        .global         attn_fwd
        .type           attn_fwd,@function
        .size           attn_fwd,(.L_x_3 - attn_fwd)
        .other          attn_fwd,@"STO_CUDA_ENTRY STV_DEFAULT"
attn_fwd:
.text.attn_fwd:
[----:B------:R-:W0:Y:S01]  /*0000*/  LDC R1, c[0x0][0x28] ;  /* 0x00000a00ff017b82 */ /* 0x000e220000000800 */
[----:B------:R-:W1:Y:S07]  /*0010*/  S2R R121, SR_TID.X ;  /* 0x0000000000797919 */ /* 0x000e6e0000002100 */
[----:B------:R-:W2:Y:S01]  /*0020*/  S2UR UR6, SR_CTAID.Y ;  /* 0x00000000000679c3 */ /* 0x000ea20000002600 */
[----:B------:R-:W-:Y:S01]  /*0030*/  ULDC.64 UR4, c[0x0][0x240] ;  /* 0x0000900000047ab9 */ /* 0x000fe20000000a00 */
[----:B------:R-:W-:Y:S01]  /*0040*/  ULDC.64 UR60, c[0x0][0x208] ;  /* 0x00008200003c7ab9 */ /* 0x000fe20000000a00 */
[----:B------:R-:W3:Y:S01]  /*0050*/  S2R R3, SR_CTAID.X ;  /* 0x0000000000037919 */ /* 0x000ee20000002500 */
[----:B0-----:R-:W-:-:S04]  /*0060*/  VIADD R1, R1, 0xfffffd30 ;  /* 0xfffffd3001017836 */ /* 0x001fc80000000000 */
[----:B------:R-:W0:Y:S08]  /*0070*/  LDC R19, c[0x0][0x248] ;  /* 0x00009200ff137b82 */ /* 0x000e300000000800 */
[----:B------:R-:W4:Y:S01]  /*0080*/  LDC.64 R46, c[0x0][0x210] ;  /* 0x00008400ff2e7b82 */ /* 0x000f220000000a00 */
[----:B--2---:R-:W-:-:S04]  /*0090*/  UIMAD UR4, UR6, UR4, URZ ;  /* 0x00000004060472a4 */ /* 0x004fc8000f8e023f */
[----:B------:R-:W-:Y:S01]  /*00a0*/  USHF.L.U32 UR6, UR4, 0x1, URZ ;  /* 0x0000000104067899 */ /* 0x000fe2000800063f */
[----:B-1----:R-:W-:Y:S02]  /*00b0*/  LOP3.LUT R0, R121, 0x3f, RZ, 0xc0, !PT ;  /* 0x0000003f79007812 */ /* 0x002fe400078ec0ff */
[----:B------:R-:W-:-:S03]  /*00c0*/  SHF.R.U32.HI R2, RZ, 0x6, R121 ;  /* 0x00000006ff027819 */ /* 0x000fc60000011679 */
[----:B---3--:R-:W-:Y:S01]  /*00d0*/  IMAD R4, R3, 0x40, R0 ;  /* 0x0000004003047824 */ /* 0x008fe200078e0200 */
[----:B------:R-:W-:-:S03]  /*00e0*/  SGXT.U32 R2, R2, 0x2 ;  /* 0x000000020202781a */ /* 0x000fc60000000000 */
[----:B------:R-:W-:Y:S01]  /*00f0*/  IMAD R0, R4, UR5, RZ ;  /* 0x0000000504007c24 */ /* 0x000fe2000f8e02ff */
[----:B------:R-:W-:Y:S01]  /*0100*/  UIMAD.WIDE UR4, UR4, 0x2, URZ ;  /* 0x00000002040478a5 */ /* 0x000fe2000f8e023f */
[----:B0-----:R-:W-:Y:S02]  /*0110*/  IMAD R4, R2, R19, RZ ;  /* 0x0000001302047224 */ /* 0x001fe400078e02ff */
[C---:B------:R-:W-:Y:S02]  /*0120*/  IMAD.SHL.U32 R3, R0.reuse, 0x2, RZ ;  /* 0x0000000200037824 */ /* 0x040fe400078e00ff */
[----:B------:R-:W-:Y:S01]  /*0130*/  IMAD.HI R0, R0, 0x2, RZ ;  /* 0x0000000200007827 */ /* 0x000fe200078e02ff */
[----:B------:R-:W-:Y:S02]  /*0140*/  LEA R5, R19, R4, 0x2 ;  /* 0x0000000413057211 */ /* 0x000fe400078e10ff */
[----:B----4-:R-:W-:-:S03]  /*0150*/  IADD3 R45, P0, P1, R3, UR6, R46 ;  /* 0x00000006032d7c10 */ /* 0x010fc6000f91e02e */
[C---:B------:R-:W-:Y:S01]  /*0160*/  IMAD R7, R19.reuse, 0x4, R5 ;  /* 0x0000000413077824 */ /* 0x040fe200078e0205 */
[----:B------:R-:W-:Y:S02]  /*0170*/  IADD3.X R47, R0, UR5, R47, P0, P1 ;  /* 0x00000005002f7c10 */ /* 0x000fe400087e242f */
[CC--:B------:R-:W-:Y:S01]  /*0180*/  LEA R2, P0, R4.reuse, R45.reuse, 0x1 ;  /* 0x0000002d04027211 */ /* 0x0c0fe200078008ff */
[----:B------:R-:W-:Y:S01]  /*0190*/  IMAD R0, R19, 0x4, R7 ;  /* 0x0000000413007824 */ /* 0x000fe200078e0207 */
[----:B------:R-:W-:Y:S02]  /*01a0*/  LEA R6, P1, R7, R45, 0x1 ;  /* 0x0000002d07067211 */ /* 0x000fe400078208ff */
[----:B------:R-:W-:Y:S02]  /*01b0*/  LEA.HI.X.SX32 R3, R4, R47, 0x1, P0 ;  /* 0x0000002f04037211 */ /* 0x000fe400000f0eff */
[----:B------:R-:W-:Y:S01]  /*01c0*/  LEA R4, P0, R5, R45, 0x1 ;  /* 0x0000002d05047211 */ /* 0x000fe200078008ff */
[----:B------:R-:W-:Y:S01]  /*01d0*/  IMAD R11, R19, 0x4, R0 ;  /* 0x00000004130b7824 */ /* 0x000fe200078e0200 */
[-C--:B------:R-:W-:Y:S01]  /*01e0*/  LEA.HI.X.SX32 R7, R7, R47.reuse, 0x1, P1 ;  /* 0x0000002f07077211 */ /* 0x080fe200008f0eff */
[----:B------:R0:W2:Y:S01]  /*01f0*/  LDG.E.U16 R20, desc[UR60][R2.64] ;  /* 0x0000003c02147981 */ /* 0x0000a2000c1e1500 */
[----:B------:R-:W-:-:S02]  /*0200*/  LEA.HI.X.SX32 R5, R5, R47, 0x1, P0 ;  /* 0x0000002f05057211 */ /* 0x000fc400000f0eff */
[C---:B------:R-:W-:Y:S01]  /*0210*/  LEA R8, P0, R0.reuse, R45, 0x1 ;  /* 0x0000002d00087211 */ /* 0x040fe200078008ff */
[----:B------:R1:W3:Y:S03]  /*0220*/  LDG.E.U16 R22, desc[UR60][R6.64] ;  /* 0x0000003c06167981 */ /* 0x0002e6000c1e1500 */
[----:B------:R-:W-:Y:S01]  /*0230*/  LEA.HI.X.SX32 R9, R0, R47, 0x1, P0 ;  /* 0x0000002f00097211 */ /* 0x000fe200000f0eff */
[----:B------:R4:W5:Y:S01]  /*0240*/  LDG.E.U16 R21, desc[UR60][R4.64] ;  /* 0x0000003c04157981 */ /* 0x000962000c1e1500 */
[----:B------:R-:W-:Y:S02]  /*0250*/  LEA R0, R19, R11, 0x2 ;  /* 0x0000000b13007211 */ /* 0x000fe400078e10ff */
[----:B------:R-:W-:Y:S01]  /*0260*/  LEA R10, P0, R11, R45, 0x1 ;  /* 0x0000002d0b0a7211 */ /* 0x000fe200078008ff */
[----:B------:R4:W5:Y:S02]  /*0270*/  LDG.E.U16 R23, desc[UR60][R8.64] ;  /* 0x0000003c08177981 */ /* 0x000964000c1e1500 */
[----:B------:R-:W-:Y:S01]  /*0280*/  IMAD R13, R19, 0x4, R0 ;  /* 0x00000004130d7824 */ /* 0x000fe200078e0200 */
[----:B------:R-:W-:-:S02]  /*0290*/  LEA.HI.X.SX32 R11, R11, R47, 0x1, P0 ;  /* 0x0000002f0b0b7211 */ /* 0x000fc400000f0eff */
[CC--:B0-----:R-:W-:Y:S01]  /*02a0*/  LEA R2, P0, R0.reuse, R45.reuse, 0x1 ;  /* 0x0000002d00027211 */ /* 0x0c1fe200078008ff */
[----:B------:R-:W-:Y:S01]  /*02b0*/  IMAD R14, R19, 0x4, R13 ;  /* 0x00000004130e7824 */ /* 0x000fe200078e020d */
[----:B------:R-:W-:Y:S01]  /*02c0*/  LEA R12, P1, R13, R45, 0x1 ;  /* 0x0000002d0d0c7211 */ /* 0x000fe200078208ff */
[----:B------:R0:W5:Y:S01]  /*02d0*/  LDG.E.U16 R24, desc[UR60][R10.64] ;  /* 0x0000003c0a187981 */ /* 0x000162000c1e1500 */
[----:B------:R-:W-:Y:S01]  /*02e0*/  LEA.HI.X.SX32 R3, R0, R47, 0x1, P0 ;  /* 0x0000002f00037211 */ /* 0x000fe200000f0eff */
[----:B------:R-:W-:Y:S01]  /*02f0*/  IMAD R0, R19, 0x4, R14 ;  /* 0x0000000413007824 */ /* 0x000fe200078e020e */
[C---:B-1----:R-:W-:Y:S02]  /*0300*/  LEA R6, P0, R14.reuse, R45, 0x1 ;  /* 0x0000002d0e067211 */ /* 0x042fe400078008ff */
[-C--:B------:R-:W-:Y:S01]  /*0310*/  LEA.HI.X.SX32 R13, R13, R47.reuse, 0x1, P1 ;  /* 0x0000002f0d0d7211 */ /* 0x080fe200008f0eff */
[----:B------:R1:W5:Y:S01]  /*0320*/  LDG.E.U16 R25, desc[UR60][R2.64] ;  /* 0x0000003c02197981 */ /* 0x000362000c1e1500 */
[----:B------:R-:W-:-:S02]  /*0330*/  LEA.HI.X.SX32 R7, R14, R47, 0x1, P0 ;  /* 0x0000002f0e077211 */ /* 0x000fc400000f0eff */
[C---:B----4-:R-:W-:Y:S01]  /*0340*/  LEA R4, P0, R0.reuse, R45, 0x1 ;  /* 0x0000002d00047211 */ /* 0x050fe200078008ff */
[----:B------:R-:W4:Y:S01]  /*0350*/  LDG.E.U16 R26, desc[UR60][R12.64] ;  /* 0x0000003c0c1a7981 */ /* 0x000f22000c1e1500 */
[C---:B------:R-:W-:Y:S02]  /*0360*/  LEA R9, R19.reuse, R0, 0x2 ;  /* 0x0000000013097211 */ /* 0x040fe400078e10ff */
[----:B------:R-:W-:Y:S01]  /*0370*/  LEA.HI.X.SX32 R5, R0, R47, 0x1, P0 ;  /* 0x0000002f00057211 */ /* 0x000fe200000f0eff */
[----:B------:R1:W4:Y:S02]  /*0380*/  LDG.E.U16 R27, desc[UR60][R6.64] ;  /* 0x0000003c061b7981 */ /* 0x000324000c1e1500 */
[----:B------:R-:W-:Y:S01]  /*0390*/  IMAD R0, R19, 0x4, R9 ;  /* 0x0000000413007824 */ /* 0x000fe200078e0209 */
[-C--:B------:R-:W-:Y:S01]  /*03a0*/  LEA R8, P0, R9, R45.reuse, 0x1 ;  /* 0x0000002d09087211 */ /* 0x080fe200078008ff */
[----:B------:R1:W4:Y:S02]  /*03b0*/  LDG.E.U16 R28, desc[UR60][R4.64] ;  /* 0x0000003c041c7981 */ /* 0x000324000c1e1500 */
[----:B------:R-:W-:Y:S01]  /*03c0*/  IMAD R14, R19, 0x4, R0 ;  /* 0x00000004130e7824 */ /* 0x000fe200078e0200 */
[----:B0-----:R-:W-:-:S02]  /*03d0*/  LEA R10, P1, R0, R45, 0x1 ;  /* 0x0000002d000a7211 */ /* 0x001fc400078208ff */
[-C--:B------:R-:W-:Y:S02]  /*03e0*/  LEA.HI.X.SX32 R9, R9, R47.reuse, 0x1, P0 ;  /* 0x0000002f09097211 */ /* 0x080fe400000f0eff */
[----:B------:R-:W-:Y:S01]  /*03f0*/  LEA.HI.X.SX32 R11, R0, R47, 0x1, P1 ;  /* 0x0000002f000b7211 */ /* 0x000fe200008f0eff */
[----:B------:R-:W-:Y:S01]  /*0400*/  IMAD R0, R19, 0x4, R14 ;  /* 0x0000000413007824 */ /* 0x000fe200078e020e */
[C---:B-1----:R-:W-:Y:S01]  /*0410*/  LEA R2, P0, R14.reuse, R45, 0x1 ;  /* 0x0000002d0e027211 */ /* 0x042fe200078008ff */
[----:B------:R0:W4:Y:S03]  /*0420*/  LDG.E.U16 R29, desc[UR60][R8.64] ;  /* 0x0000003c081d7981 */ /* 0x000126000c1e1500 */
[----:B------:R-:W-:Y:S01]  /*0430*/  LEA.HI.X.SX32 R3, R14, R47, 0x1, P0 ;  /* 0x0000002f0e037211 */ /* 0x000fe200000f0eff */
[----:B------:R1:W4:Y:S01]  /*0440*/  LDG.E.U16 R30, desc[UR60][R10.64] ;  /* 0x0000003c0a1e7981 */ /* 0x000322000c1e1500 */
[----:B------:R-:W-:-:S02]  /*0450*/  LEA R6, P0, R0, R45, 0x1 ;  /* 0x0000002d00067211 */ /* 0x000fc400078008ff */
[----:B------:R-:W-:Y:S01]  /*0460*/  LEA R13, R19, R0, 0x2 ;  /* 0x00000000130d7211 */ /* 0x000fe200078e10ff */
[----:B------:R1:W4:Y:S01]  /*0470*/  LDG.E.U16 R31, desc[UR60][R2.64] ;  /* 0x0000003c021f7981 */ /* 0x000322000c1e1500 */
[----:B------:R-:W-:-:S03]  /*0480*/  LEA.HI.X.SX32 R7, R0, R47, 0x1, P0 ;  /* 0x0000002f00077211 */ /* 0x000fc600000f0eff */
[----:B------:R-:W-:Y:S01]  /*0490*/  IMAD R0, R19, 0x4, R13 ;  /* 0x0000000413007824 */ /* 0x000fe200078e020d */
[-C--:B------:R-:W-:Y:S01]  /*04a0*/  LEA R4, P0, R13, R45.reuse, 0x1 ;  /* 0x0000002d0d047211 */ /* 0x080fe200078008ff */
[----:B------:R1:W4:Y:S02]  /*04b0*/  LDG.E.U16 R32, desc[UR60][R6.64] ;  /* 0x0000003c06207981 */ /* 0x000324000c1e1500 */
[----:B------:R-:W-:Y:S01]  /*04c0*/  IMAD R14, R19, 0x4, R0 ;  /* 0x00000004130e7824 */ /* 0x000fe200078e0200 */
[C---:B------:R-:W-:Y:S02]  /*04d0*/  LEA R12, P1, R0.reuse, R45, 0x1 ;  /* 0x0000002d000c7211 */ /* 0x040fe400078208ff */
[-C--:B------:R-:W-:Y:S02]  /*04e0*/  LEA.HI.X.SX32 R5, R13, R47.reuse, 0x1, P0 ;  /* 0x0000002f0d057211 */ /* 0x080fe400000f0eff */
[----:B------:R-:W-:Y:S01]  /*04f0*/  LEA.HI.X.SX32 R13, R0, R47, 0x1, P1 ;  /* 0x0000002f000d7211 */ /* 0x000fe200008f0eff */
[C---:B------:R-:W-:Y:S01]  /*0500*/  IMAD R0, R19.reuse, 0x4, R14 ;  /* 0x0000000413007824 */ /* 0x040fe200078e020e */
[C---:B0-----:R-:W-:Y:S01]  /*0510*/  LEA R8, P0, R14.reuse, R45, 0x1 ;  /* 0x0000002d0e087211 */ /* 0x041fe200078008ff */
[----:B------:R0:W4:Y:S03]  /*0520*/  LDG.E.U16 R33, desc[UR60][R4.64] ;  /* 0x0000003c04217981 */ /* 0x000126000c1e1500 */
[----:B-1----:R-:W-:Y:S01]  /*0530*/  LEA R10, R19, R0, 0x2 ;  /* 0x00000000130a7211 */ /* 0x002fe200078e10ff */
[----:B------:R1:W4:Y:S01]  /*0540*/  LDG.E.U16 R34, desc[UR60][R12.64] ;  /* 0x0000003c0c227981 */ /* 0x000322000c1e1500 */
[----:B------:R-:W-:-:S02]  /*0550*/  LEA.HI.X.SX32 R9, R14, R47, 0x1, P0 ;  /* 0x0000002f0e097211 */ /* 0x000fc400000f0eff */
[C---:B------:R-:W-:Y:S01]  /*0560*/  LEA R2, P0, R0.reuse, R45, 0x1 ;  /* 0x0000002d00027211 */ /* 0x040fe200078008ff */
[C---:B------:R-:W-:Y:S02]  /*0570*/  IMAD R11, R19.reuse, 0x4, R10 ;  /* 0x00000004130b7824 */ /* 0x040fe400078e020a */
[----:B------:R1:W4:Y:S01]  /*0580*/  LDG.E.U16 R35, desc[UR60][R8.64] ;  /* 0x0000003c08237981 */ /* 0x000322000c1e1500 */
[----:B------:R-:W-:Y:S01]  /*0590*/  LEA.HI.X.SX32 R3, R0, R47, 0x1, P0 ;  /* 0x0000002f00037211 */ /* 0x000fe200000f0eff */
[----:B------:R-:W-:Y:S01]  /*05a0*/  IMAD R0, R19, 0x4, R11 ;  /* 0x0000000413007824 */ /* 0x000fe200078e020b */
[----:B------:R-:W-:-:S03]  /*05b0*/  LEA R6, P0, R10, R45, 0x1 ;  /* 0x0000002d0a067211 */ /* 0x000fc600078008ff */
[----:B------:R-:W-:Y:S01]  /*05c0*/  IMAD R14, R19, 0x4, R0 ;  /* 0x00000004130e7824 */ /* 0x000fe200078e0200 */
[----:B0-----:R-:W-:Y:S01]  /*05d0*/  LEA R4, P1, R11, R45, 0x1 ;  /* 0x0000002d0b047211 */ /* 0x001fe200078208ff */
[----:B------:R0:W4:Y:S01]  /*05e0*/  LDG.E.U16 R36, desc[UR60][R2.64] ;  /* 0x0000003c02247981 */ /* 0x000122000c1e1500 */
[----:B------:R-:W-:Y:S02]  /*05f0*/  LEA.HI.X.SX32 R7, R10, R47, 0x1, P0 ;  /* 0x0000002f0a077211 */ /* 0x000fe400000f0eff */
[----:B------:R-:W-:Y:S02]  /*0600*/  LEA R15, R19, R14, 0x2 ;  /* 0x0000000e130f7211 */ /* 0x000fe400078e10ff */
[C---:B------:R-:W-:Y:S01]  /*0610*/  LEA R10, P0, R0.reuse, R45, 0x1 ;  /* 0x0000002d000a7211 */ /* 0x040fe200078008ff */
[----:B------:R0:W4:Y:S01]  /*0620*/  LDG.E.U16 R37, desc[UR60][R6.64] ;  /* 0x0000003c06257981 */ /* 0x000122000c1e1500 */
[-C--:B------:R-:W-:Y:S01]  /*0630*/  LEA.HI.X.SX32 R5, R11, R47.reuse, 0x1, P1 ;  /* 0x0000002f0b057211 */ /* 0x080fe200008f0eff */
[----:B-1----:R-:W-:Y:S01]  /*0640*/  IMAD R13, R19, 0x4, R15 ;  /* 0x00000004130d7824 */ /* 0x002fe200078e020f */
[----:B------:R-:W-:-:S02]  /*0650*/  LEA.HI.X.SX32 R11, R0, R47, 0x1, P0 ;  /* 0x0000002f000b7211 */ /* 0x000fc400000f0eff */
[C---:B------:R-:W-:Y:S01]  /*0660*/  LEA R8, P0, R14.reuse, R45, 0x1 ;  /* 0x0000002d0e087211 */ /* 0x040fe200078008ff */
[C---:B------:R-:W-:Y:S01]  /*0670*/  IMAD R0, R19.reuse, 0x4, R13 ;  /* 0x0000000413007824 */ /* 0x040fe200078e020d */
[----:B------:R1:W4:Y:S02]  /*0680*/  LDG.E.U16 R38, desc[UR60][R4.64] ;  /* 0x0000003c04267981 */ /* 0x000324000c1e1500 */
[----:B------:R-:W-:Y:S01]  /*0690*/  LEA.HI.X.SX32 R9, R14, R47, 0x1, P0 ;  /* 0x0000002f0e097211 */ /* 0x000fe200000f0eff */
[----:B------:R-:W-:Y:S01]  /*06a0*/  IMAD R14, R19, 0x4, R0 ;  /* 0x00000004130e7824 */ /* 0x000fe200078e0200 */
[----:B0-----:R-:W-:Y:S01]  /*06b0*/  LEA R2, P0, R15, R45, 0x1 ;  /* 0x0000002d0f027211 */ /* 0x001fe200078008ff */
[----:B------:R0:W4:Y:S03]  /*06c0*/  LDG.E.U16 R39, desc[UR60][R10.64] ;  /* 0x0000003c0a277981 */ /* 0x000126000c1e1500 */
[----:B------:R-:W-:Y:S01]  /*06d0*/  LEA R16, R19, R14, 0x2 ;  /* 0x0000000e13107211 */ /* 0x000fe200078e10ff */
[----:B------:R0:W4:Y:S01]  /*06e0*/  LDG.E.U16 R40, desc[UR60][R8.64] ;  /* 0x0000003c08287981 */ /* 0x000122000c1e1500 */
[----:B------:R-:W-:-:S03]  /*06f0*/  LEA.HI.X.SX32 R3, R15, R47, 0x1, P0 ;  /* 0x0000002f0f037211 */ /* 0x000fc600000f0eff */
[C---:B------:R-:W-:Y:S01]  /*0700*/  IMAD R15, R19.reuse, 0x4, R16 ;  /* 0x00000004130f7824 */ /* 0x040fe200078e0210 */
[-C--:B------:R-:W-:Y:S01]  /*0710*/  LEA R6, P0, R14, R45.reuse, 0x1 ;  /* 0x0000002d0e067211 */ /* 0x080fe200078008ff */
[----:B------:R0:W4:Y:S02]  /*0720*/  LDG.E.U16 R41, desc[UR60][R2.64] ;  /* 0x0000003c02297981 */ /* 0x000124000c1e1500 */
[----:B------:R-:W-:Y:S01]  /*0730*/  IMAD R17, R19, 0x4, R15 ;  /* 0x0000000413117824 */ /* 0x000fe200078e020f */
[----:B------:R-:W-:-:S03]  /*0740*/  LEA R12, P1, R13, R45, 0x1 ;  /* 0x0000002d0d0c7211 */ /* 0x000fc600078208ff */
[----:B-1----:R-:W-:Y:S01]  /*0750*/  IMAD R5, R19, 0x4, R17 ;  /* 0x0000000413057824 */ /* 0x002fe200078e0211 */
[----:B------:R-:W-:Y:S02]  /*0760*/  LEA.HI.X.SX32 R7, R14, R47, 0x1, P0 ;  /* 0x0000002f0e077211 */ /* 0x000fe400000f0eff */
[----:B0-----:R-:W-:Y:S02]  /*0770*/  LEA R10, P0, R15, R45, 0x1 ;  /* 0x0000002d0f0a7211 */ /* 0x001fe400078008ff */
[----:B------:R-:W-:Y:S01]  /*0780*/  LEA R18, R19, R5, 0x2 ;  /* 0x0000000513127211 */ /* 0x000fe200078e10ff */
[----:B------:R0:W4:Y:S01]  /*0790*/  LDG.E.U16 R43, desc[UR60][R6.64] ;  /* 0x0000003c062b7981 */ /* 0x000122000c1e1500 */
[-C--:B------:R-:W-:Y:S02]  /*07a0*/  LEA.HI.X.SX32 R13, R13, R47.reuse, 0x1, P1 ;  /* 0x0000002f0d0d7211 */ /* 0x080fe400008f0eff */
[----:B------:R-:W-:Y:S02]  /*07b0*/  LEA.HI.X.SX32 R11, R15, R47, 0x1, P0 ;  /* 0x0000002f0f0b7211 */ /* 0x000fe400000f0eff */
[-C--:B------:R-:W-:Y:S01]  /*07c0*/  LEA R8, P1, R5, R45.reuse, 0x1 ;  /* 0x0000002d05087211 */ /* 0x080fe200078208ff */
[----:B------:R-:W-:Y:S01]  /*07d0*/  IMAD R15, R19, 0x4, R18 ;  /* 0x00000004130f7824 */ /* 0x000fe200078e0212 */
[C---:B------:R-:W-:Y:S01]  /*07e0*/  LEA R4, P0, R0.reuse, R45, 0x1 ;  /* 0x0000002d00047211 */ /* 0x040fe200078008ff */
[----:B------:R1:W4:Y:S01]  /*07f0*/  LDG.E.U16 R42, desc[UR60][R12.64] ;  /* 0x0000003c0c2a7981 */ /* 0x000322000c1e1500 */
[-C--:B------:R-:W-:Y:S01]  /*0800*/  LEA.HI.X.SX32 R9, R5, R47.reuse, 0x1, P1 ;  /* 0x0000002f05097211 */ /* 0x080fe200008f0eff */
[----:B------:R-:W-:Y:S01]  /*0810*/  IMAD R19, R19, 0x4, R15 ;  /* 0x0000000413137824 */ /* 0x000fe200078e020f */
[----:B------:R-:W-:Y:S01]  /*0820*/  LEA.HI.X.SX32 R5, R0, R47, 0x1, P0 ;  /* 0x0000002f00057211 */ /* 0x000fe200000f0eff */
[----:B------:R1:W4:Y:S01]  /*0830*/  LDG.E.U16 R44, desc[UR60][R10.64] ;  /* 0x0000003c0a2c7981 */ /* 0x000322000c1e1500 */
[----:B------:R-:W-:-:S02]  /*0840*/  LEA R2, P0, R16, R45, 0x1 ;  /* 0x0000002d10027211 */ /* 0x000fc400078008ff */
[-C--:B0-----:R-:W-:Y:S01]  /*0850*/  LEA R6, P1, R17, R45.reuse, 0x1 ;  /* 0x0000002d11067211 */ /* 0x081fe200078208ff */
[----:B------:R0:W4:Y:S01]  /*0860*/  LDG.E.U16 R8, desc[UR60][R8.64] ;  /* 0x0000003c08087981 */ /* 0x000122000c1e1500 */
[----:B------:R-:W-:Y:S02]  /*0870*/  LEA R14, P2, R15, R45, 0x1 ;  /* 0x0000002d0f0e7211 */ /* 0x000fe400078408ff */
[-C--:B------:R-:W-:Y:S01]  /*0880*/  LEA.HI.X.SX32 R3, R16, R47.reuse, 0x1, P0 ;  /* 0x0000002f10037211 */ /* 0x080fe200000f0eff */
[----:B------:R0:W4:Y:S01]  /*0890*/  LDG.E.U16 R5, desc[UR60][R4.64] ;  /* 0x0000003c04057981 */ /* 0x000122000c1e1500 */
[----:B------:R-:W-:Y:S02]  /*08a0*/  LEA.HI.X.SX32 R7, R17, R47, 0x1, P1 ;  /* 0x0000002f11077211 */ /* 0x000fe400008f0eff */
[-C--:B-1----:R-:W-:Y:S01]  /*08b0*/  LEA R12, P0, R18, R45.reuse, 0x1 ;  /* 0x0000002d120c7211 */ /* 0x082fe200078008ff */
[----:B------:R-:W4:Y:S01]  /*08c0*/  LDG.E.U16 R2, desc[UR60][R2.64] ;  /* 0x0000003c02027981 */ /* 0x000f22000c1e1500 */
[----:B------:R-:W-:-:S02]  /*08d0*/  LEA R10, P1, R19, R45, 0x1 ;  /* 0x0000002d130a7211 */ /* 0x000fc400078208ff */
[-C--:B------:R-:W-:Y:S01]  /*08e0*/  LEA.HI.X.SX32 R15, R15, R47.reuse, 0x1, P2 ;  /* 0x0000002f0f0f7211 */ /* 0x080fe200010f0eff */
[----:B------:R1:W4:Y:S01]  /*08f0*/  LDG.E.U16 R7, desc[UR60][R6.64] ;  /* 0x0000003c06077981 */ /* 0x000322000c1e1500 */
[-C--:B------:R-:W-:Y:S02]  /*0900*/  LEA.HI.X.SX32 R13, R18, R47.reuse, 0x1, P0 ;  /* 0x0000002f120d7211 */ /* 0x080fe400000f0eff */
[----:B------:R-:W-:Y:S01]  /*0910*/  LEA.HI.X.SX32 R11, R19, R47, 0x1, P1 ;  /* 0x0000002f130b7211 */ /* 0x000fe200008f0eff */
[----:B------:R-:W4:Y:S04]  /*0920*/  LDG.E.U16 R14, desc[UR60][R14.64] ;  /* 0x0000003c0e0e7981 */ /* 0x000f28000c1e1500 */
[----:B------:R-:W4:Y:S04]  /*0930*/  LDG.E.U16 R12, desc[UR60][R12.64] ;  /* 0x0000003c0c0c7981 */ /* 0x000f28000c1e1500 */
[----:B------:R-:W4:Y:S01]  /*0940*/  LDG.E.U16 R10, desc[UR60][R10.64] ;  /* 0x0000003c0a0a7981 */ /* 0x000f22000c1e1500 */
[----:B------:R-:W-:Y:S01]  /*0950*/  LOP3.LUT R0, R121, 0xc0, RZ, 0xc0, !PT ;  /* 0x000000c079007812 */ /* 0x000fe200078ec0ff */
[----:B------:R-:W1:Y:S03]  /*0960*/  S2UR UR5, SR_CgaCtaId ;  /* 0x00000000000579c3 */ /* 0x000e660000008800 */
[----:B0-----:R-:W-:-:S05]  /*0970*/  SHF.R.U32.HI R9, RZ, 0x2, R0 ;  /* 0x00000002ff097819 */ /* 0x001fca0000011600 */
[----:B------:R-:W0:Y:S01]  /*0980*/  LDC R0, c[0x0][0x280] ;  /* 0x0000a000ff007b82 */ /* 0x000e220000000800 */
[----:B------:R-:W-:Y:S01]  /*0990*/  IMAD.SHL.U32 R4, R121, 0x2, RZ ;  /* 0x0000000279047824 */ /* 0x000fe200078e00ff */
[----:B------:R-:W-:-:S04]  /*09a0*/  UMOV UR4, 0x400 ;  /* 0x0000040000047882 */ /* 0x000fc80000000000 */
[----:B------:R-:W-:-:S04]  /*09b0*/  LOP3.LUT R9, R9, 0x1fe, R4, 0x78, !PT ;  /* 0x000001fe09097812 */ /* 0x000fc800078e7804 */
[----:B------:R-:W-:Y:S01]  /*09c0*/  LOP3.LUT R16, R9, 0x40, RZ, 0x3c, !PT ;  /* 0x0000004009107812 */ /* 0x000fe200078e3cff */
[----:B-1----:R-:W-:Y:S01]  /*09d0*/  ULEA UR4, UR5, UR4, 0x18 ;  /* 0x0000000405047291 */ /* 0x002fe2000f8ec03f */
[----:B0-----:R-:W-:Y:S01]  /*09e0*/  ISETP.GE.AND P0, PT, R0, 0x1, PT ;  /* 0x000000010000780c */ /* 0x001fe20003f06270 */
[----:B------:R-:W-:Y:S01]  /*09f0*/  IMAD.MOV.U32 R0, RZ, RZ, 0x3f800000 ;  /* 0x3f800000ff007424 */ /* 0x000fe200078e00ff */
[----:B------:R-:W-:Y:S01]  /*0a00*/  MOV R6, 0xff800000 ;  /* 0xff80000000067802 */ /* 0x000fe20000000f00 */
[----:B------:R-:W-:Y:S01]  /*0a10*/  IMAD.MOV.U32 R4, RZ, RZ, 0x3f800000 ;  /* 0x3f800000ff047424 */ /* 0x000fe200078e00ff */
[----:B------:R-:W-:Y:S01]  /*0a20*/  CS2R R88, SRZ ;  /* 0x0000000000587805 */ /* 0x000fe2000001ff00 */
[----:B------:R-:W-:Y:S01]  /*0a30*/  IMAD.MOV.U32 R3, RZ, RZ, -0x800000 ;  /* 0xff800000ff037424 */ /* 0x000fe200078e00ff */
[----:B------:R-:W-:Y:S02]  /*0a40*/  CS2R R90, SRZ ;  /* 0x00000000005a7805 */ /* 0x000fe4000001ff00 */
[----:B------:R-:W-:-:S02]  /*0a50*/  CS2R R92, SRZ ;  /* 0x00000000005c7805 */ /* 0x000fc4000001ff00 */
[----:B------:R-:W-:Y:S02]  /*0a60*/  CS2R R94, SRZ ;  /* 0x00000000005e7805 */ /* 0x000fe4000001ff00 */
[----:B------:R-:W-:Y:S02]  /*0a70*/  CS2R R96, SRZ ;  /* 0x0000000000607805 */ /* 0x000fe4000001ff00 */
[----:B------:R-:W-:Y:S02]  /*0a80*/  CS2R R98, SRZ ;  /* 0x0000000000627805 */ /* 0x000fe4000001ff00 */
[----:B------:R-:W-:Y:S02]  /*0a90*/  CS2R R100, SRZ ;  /* 0x0000000000647805 */ /* 0x000fe4000001ff00 */
        /* <DEDUP_REMOVED lines=8> */
[----:B------:R-:W-:Y:S01]  /*0b20*/  CS2R R118, SRZ ;  /* 0x0000000000767805 */ /* 0x000fe2000001ff00 */
[----:B--2---:R-:W-:Y:S04]  /*0b30*/  STS.U16 [R9+UR4+0x8000], R20 ;  /* 0x0080001409007988 */ /* 0x004fe80008000404 */
[----:B---3--:R-:W-:Y:S04]  /*0b40*/  STS.U16 [R9+UR4+0x8400], R22 ;  /* 0x0084001609007988 */ /* 0x008fe80008000404 */
[----:B-----5:R-:W-:Y:S04]  /*0b50*/  STS.U16 [R9+UR4+0x8800], R24 ;  /* 0x0088001809007988 */ /* 0x020fe80008000404 */
[----:B----4-:R-:W-:Y:S04]  /*0b60*/  STS.U16 [R9+UR4+0x8c00], R26 ;  /* 0x008c001a09007988 */ /* 0x010fe80008000404 */
[----:B------:R-:W-:Y:S04]  /*0b70*/  STS.U16 [R9+UR4+0x9000], R28 ;  /* 0x0090001c09007988 */ /* 0x000fe80008000404 */
        /* <DEDUP_REMOVED lines=22> */
[----:B------:R0:W-:Y:S04]  /*0ce0*/  STS.U16 [R16+UR4+0xae00], R5 ;  /* 0x00ae000510007988 */ /* 0x0001e80008000404 */
[----:B------:R1:W-:Y:S04]  /*0cf0*/  STS.U16 [R16+UR4+0xb200], R2 ;  /* 0x00b2000210007988 */ /* 0x0003e80008000404 */
[----:B------:R1:W-:Y:S04]  /*0d00*/  STS.U16 [R16+UR4+0xb600], R7 ;  /* 0x00b6000710007988 */ /* 0x0003e80008000404 */
[----:B------:R1:W-:Y:S01]  /*0d10*/  STS.U16 [R16+UR4+0xba00], R12 ;  /* 0x00ba000c10007988 */ /* 0x0003e20008000404 */
[----:B0-----:R-:W-:-:S03]  /*0d20*/  LOP3.LUT R5, R121, 0x7f, RZ, 0xc0, !PT ;  /* 0x0000007f79057812 */ /* 0x001fc600078ec0ff */
[----:B------:R1:W-:Y:S01]  /*0d30*/  STS.U16 [R16+UR4+0xbe00], R10 ;  /* 0x00be000a10007988 */ /* 0x0003e20008000404 */
[----:B------:R-:W-:Y:S05]  /*0d40*/  @!P0 BRA `(.L_x_0) ;  /* 0x0000006400448947 */ /* 0x000fea0003800000 */
[----:B------:R-:W0:Y:S01]  /*0d50*/  LDC.64 R124, c[0x0][0x250] ;  /* 0x00009400ff7c7b82 */ /* 0x000e220000000a00 */
[--C-:B------:R-:W-:Y:S01]  /*0d60*/  SHF.R.U32.HI R3, RZ, 0x7, R121.reuse ;  /* 0x00000007ff037819 */ /* 0x100fe20000011679 */
[----:B------:R-:W-:Y:S01]  /*0d70*/  ULDC UR5, c[0x0][0x258] ;  /* 0x0000960000057ab9 */ /* 0x000fe20000000800 */
[----:B------:R-:W-:Y:S01]  /*0d80*/  ULDC.64 UR6, c[0x0][0x218] ;  /* 0x0000860000067ab9 */ /* 0x000fe20000000a00 */
[----:B------:R-:W-:Y:S01]  /*0d90*/  IMAD R6, R5, UR5, RZ ;  /* 0x0000000505067c24 */ /* 0x000fe2000f8e02ff */
[----:B------:R-:W-:Y:S01]  /*0da0*/  SGXT.U32 R3, R3, 0x1 ;  /* 0x000000010303781a */ /* 0x000fe20000000000 */
[----:B------:R-:W-:Y:S01]  /*0db0*/  ULDC.64 UR8, c[0x0][0x260] ;  /* 0x0000980000087ab9 */ /* 0x000fe20000000a00 */
[----:B------:R-:W-:Y:S01]  /*0dc0*/  SHF.R.U32.HI R9, RZ, 0x5, R121 ;  /* 0x00000005ff097819 */ /* 0x000fe20000011679 */
[----:B------:R-:W2:Y:S01]  /*0dd0*/  S2UR UR10, SR_CTAID.Y ;  /* 0x00000000000a79c3 */ /* 0x000ea20000002600 */
[----:B-1----:R-:W-:Y:S01]  /*0de0*/  IMAD.SHL.U32 R7, R6, 0x2, RZ ;  /* 0x0000000206077824 */ /* 0x002fe200078e00ff */
[----:B------:R-:W-:Y:S01]  /*0df0*/  UMOV UR57, 0x40000040 ;  /* 0x4000004000397882 */ /* 0x000fe20000000000 */
[----:B------:R-:W-:Y:S01]  /*0e00*/  R2UR UR5, R9 ;  /* 0x00000000090572ca */ /* 0x000fe200000e0000 */
[----:B------:R-:W-:Y:S01]  /*0e10*/  IMAD R27, R5, UR9, RZ ;  /* 0x00000009051b7c24 */ /* 0x000fe2000f8e02ff */
[----:B------:R-:W-:-:S03]  /*0e20*/  USHF.R.U32.HI UR9, URZ, 0x4, UR4 ;  /* 0x000000043f097899 */ /* 0x000fc60008011604 */
[----:B------:R-:W1:Y:S01]  /*0e30*/  LDC R2, c[0x0][0x268] ;  /* 0x00009a00ff027b82 */ /* 0x000e620000000800 */
[----:B------:R-:W-:-:S05]  /*0e40*/  USGXT.U32 UR11, UR9, 0xe ;  /* 0x0000000e090b789a */ /* 0x000fca0008000000 */
[----:B------:R-:W-:Y:S01]  /*0e50*/  UMOV UR5, URZ ;  /* 0x0000003f00057c82 */ /* 0x000fe20008000000 */
[----:B------:R-:W-:Y:S01]  /*0e60*/  IMAD.U32 R252, RZ, RZ, UR11 ;  /* 0x0000000bfffc7e24 */ /* 0x000fe2000f8e00ff */
[----:B------:R-:W3:Y:S01]  /*0e70*/  LDC.64 R144, c[0x0][0x220] ;  /* 0x00008800ff907b82 */ /* 0x000ee20000000a00 */
[----:B0-----:R-:W-:-:S05]  /*0e80*/  IMAD R8, R3, R125, RZ ;  /* 0x0000007d03087224 */ /* 0x001fca00078e02ff */
[----:B------:R-:W-:Y:S01]  /*0e90*/  LEA R10, R125, R8, 0x1 ;  /* 0x000000087d0a7211 */ /* 0x000fe200078e08ff */
[----:B--2---:R-:W-:Y:S01]  /*0ea0*/  IMAD R0, R124, UR10, RZ ;  /* 0x0000000a7c007c24 */ /* 0x004fe2000f8e02ff */
[----:B------:R-:W-:-:S03]  /*0eb0*/  UIMAD UR8, UR10, UR8, URZ ;  /* 0x000000080a0872a4 */ /* 0x000fc6000f8e023f */
[C---:B------:R-:W-:Y:S01]  /*0ec0*/  IMAD R12, R125.reuse, 0x2, R10 ;  /* 0x000000027d0c7824 */ /* 0x040fe200078e020a */
[----:B------:R-:W-:Y:S01]  /*0ed0*/  UMOV UR10, URZ ;  /* 0x0000003f000a7c82 */ /* 0x000fe20008000000 */
[----:B------:R-:W-:Y:S02]  /*0ee0*/  IMAD.SHL.U32 R4, R0, 0x2, RZ ;  /* 0x0000000200047824 */ /* 0x000fe400078e00ff */
[----:B------:R-:W-:Y:S02]  /*0ef0*/  IMAD R14, R125, 0x2, R12 ;  /* 0x000000027d0e7824 */ /* 0x000fe400078e020c */
[----:B-1----:R-:W-:Y:S01]  /*0f00*/  IMAD R29, R3, R2, RZ ;  /* 0x00000002031d7224 */ /* 0x002fe200078e02ff */
[----:B------:R-:W-:Y:S01]  /*0f10*/  IADD3 R43, P0, P1, R7, UR6, R4 ;  /* 0x00000006072b7c10 */ /* 0x000fe2000f91e004 */
[----:B------:R-:W-:Y:S01]  /*0f20*/  IMAD R16, R125, 0x2, R14 ;  /* 0x000000027d107824 */ /* 0x000fe200078e020e */
[----:B------:R-:W-:Y:S01]  /*0f30*/  UMOV UR6, URZ ;  /* 0x0000003f00067c82 */ /* 0x000fe20008000000 */
[----:B------:R-:W-:-:S03]  /*0f40*/  IMAD.HI R3, R6, 0x2, RZ ;  /* 0x0000000206037827 */ /* 0x000fc600078e02ff */
[----:B------:R-:W-:Y:S01]  /*0f50*/  LEA R18, R125, R16, 0x1 ;  /* 0x000000107d127211 */ /* 0x000fe200078e08ff */
[----:B------:R-:W-:-:S04]  /*0f60*/  IMAD.HI R0, R0, 0x2, RZ ;  /* 0x0000000200007827 */ /* 0x000fc800078e02ff */
[----:B------:R-:W-:Y:S01]  /*0f70*/  IMAD R20, R125, 0x2, R18 ;  /* 0x000000027d147824 */ /* 0x000fe200078e0212 */
[----:B------:R-:W-:Y:S01]  /*0f80*/  IADD3.X R45, R3, UR7, R0, P0, P1 ;  /* 0x00000007032d7c10 */ /* 0x000fe200087e2400 */
[----:B------:R-:W-:Y:S01]  /*0f90*/  IMAD R31, R2, 0x2, R29 ;  /* 0x00000002021f7824 */ /* 0x000fe200078e021d */
[-C--:B------:R-:W-:Y:S01]  /*0fa0*/  LEA R128, P0, R8, R43.reuse, 0x1 ;  /* 0x0000002b08807211 */ /* 0x080fe200078008ff */
[C---:B------:R-:W-:Y:S01]  /*0fb0*/  IMAD R22, R125.reuse, 0x2, R20 ;  /* 0x000000027d167824 */ /* 0x040fe200078e0214 */
[----:B------:R-:W-:Y:S01]  /*0fc0*/  LEA R132, P1, R10, R43, 0x1 ;  /* 0x0000002b0a847211 */ /* 0x000fe200078208ff */
[----:B------:R-:W-:Y:S01]  /*0fd0*/  IMAD R33, R2, 0x2, R31 ;  /* 0x0000000202217824 */ /* 0x000fe200078e021f */
[-C--:B------:R-:W-:Y:S01]  /*0fe0*/  LEA.HI.X.SX32 R129, R8, R45.reuse, 0x1, P0 ;  /* 0x0000002d08817211 */ /* 0x080fe200000f0eff */
[C---:B------:R-:W-:Y:S01]  /*0ff0*/  IMAD R24, R125.reuse, 0x2, R22 ;  /* 0x000000027d187824 */ /* 0x040fe200078e0216 */
[----:B------:R-:W-:Y:S01]  /*1000*/  LEA.HI.X.SX32 R133, R10, R45, 0x1, P1 ;  /* 0x0000002d0a857211 */ /* 0x000fe200008f0eff */
[----:B------:R-:W-:Y:S01]  /*1010*/  IMAD.U32 R137, RZ, RZ, UR10 ;  /* 0x0000000aff897e24 */ /* 0x000fe2000f8e00ff */
[C---:B------:R-:W-:Y:S01]  /*1020*/  LEA R130, P0, R12.reuse, R43, 0x1 ;  /* 0x0000002b0c827211 */ /* 0x040fe200078008ff */
[----:B------:R0:W-:Y:S01]  /*1030*/  STL.64 [R1+0x2c8], R128 ;  /* 0x0002c88001007387 */ /* 0x0001e20000100a00 */
[C---:B------:R-:W-:Y:S01]  /*1040*/  LEA R26, R125.reuse, R24, 0x1 ;  /* 0x000000187d1a7211 */ /* 0x040fe200078e08ff */
[----:B------:R-:W-:Y:S01]  /*1050*/  USHF.L.U32 UR10, UR8, 0x1, URZ ;  /* 0x00000001080a7899 */ /* 0x000fe2000800063f */
[----:B------:R-:W-:Y:S01]  /*1060*/  LEA.HI.X.SX32 R131, R12, R45, 0x1, P0 ;  /* 0x0000002d0c837211 */ /* 0x000fe200000f0eff */
[----:B------:R-:W-:Y:S01]  /*1070*/  STL.64 [R1+0x2c0], R132 ;  /* 0x0002c08401007387 */ /* 0x000fe20000100a00 */
[----:B------:R-:W-:Y:S01]  /*1080*/  LEA R12, P1, R18, R43, 0x1 ;  /* 0x0000002b120c7211 */ /* 0x000fe200078208ff */
[C---:B------:R-:W-:Y:S01]  /*1090*/  IMAD R28, R125.reuse, 0x2, R26 ;  /* 0x000000027d1c7824 */ /* 0x040fe200078e021a */
[----:B------:R-:W-:Y:S01]  /*10a0*/  LEA R35, R2, R33, 0x1 ;  /* 0x0000002102237211 */ /* 0x000fe200078e08ff */
[----:B------:R-:W-:Y:S01]  /*10b0*/  UIMAD.WIDE UR8, UR8, 0x2, URZ ;  /* 0x00000002080878a5 */ /* 0x000fe2000f8e023f */
[----:B------:R-:W-:Y:S01]  /*10c0*/  LEA.HI.X.SX32 R13, R18, R45, 0x1, P1 ;  /* 0x0000002d120d7211 */ /* 0x000fe200008f0eff */
[----:B------:R-:W-:Y:S01]  /*10d0*/  IMAD R30, R125, 0x2, R28 ;  /* 0x000000027d1e7824 */ /* 0x000fe200078e021c */
[----:B------:R-:W-:Y:S01]  /*10e0*/  UIADD3 UR7, UR4, 0x8000, URZ ;  /* 0x0000800004077890 */ /* 0x000fe2000fffe03f */
[----:B0-----:R-:W-:Y:S01]  /*10f0*/  LEA R128, P2, R14, R43, 0x1 ;  /* 0x0000002b0e807211 */ /* 0x001fe200078408ff */
[----:B------:R-:W-:-:S02]  /*1100*/  IMAD R37, R2, 0x2, R35 ;  /* 0x0000000202257824 */ /* 0x000fc400078e0223 */
[C---:B------:R-:W-:Y:S01]  /*1110*/  IMAD R32, R125.reuse, 0x2, R30 ;  /* 0x000000027d207824 */ /* 0x040fe200078e021e */
[----:B------:R-:W-:Y:S01]  /*1120*/  LEA.HI.X.SX32 R129, R14, R45, 0x1, P2 ;  /* 0x0000002d0e817211 */ /* 0x000fe200010f0eff */
[----:B------:R-:W-:Y:S01]  /*1130*/  USHF.R.U32.HI UR7, URZ, 0x4, UR7 ;  /* 0x000000043f077899 */ /* 0x000fe20008011607 */
[C---:B------:R-:W-:Y:S02]  /*1140*/  LEA R10, P2, R20.reuse, R43, 0x1 ;  /* 0x0000002b140a7211 */ /* 0x040fe400078408ff */
[C---:B------:R-:W-:Y:S01]  /*1150*/  LEA R34, R125.reuse, R32, 0x1 ;  /* 0x000000207d227211 */ /* 0x040fe200078e08ff */
[----:B------:R0:W-:Y:S01]  /*1160*/  STL.64 [R1+0x2b0], R128 ;  /* 0x0002b08001007387 */ /* 0x0001e20000100a00 */
[----:B------:R-:W-:Y:S01]  /*1170*/  LEA.HI.X.SX32 R11, R20, R45, 0x1, P2 ;  /* 0x0000002d140b7211 */ /* 0x000fe200010f0eff */
[----:B------:R-:W-:Y:S01]  /*1180*/  USGXT.U32 UR56, UR7, 0xe ;  /* 0x0000000e0738789a */ /* 0x000fe20008000000 */
[----:B------:R-:W-:Y:S01]  /*1190*/  LEA R39, R2, R37, 0x1 ;  /* 0x0000002502277211 */ /* 0x000fe200078e08ff */
[----:B------:R-:W-:Y:S01]  /*11a0*/  IMAD R36, R125, 0x2, R34 ;  /* 0x000000027d247824 */ /* 0x000fe200078e0222 */
[----:B------:R-:W-:Y:S01]  /*11b0*/  STL.64 [R1+0x2b8], R130 ;  /* 0x0002b88201007387 */ /* 0x000fe20000100a00 */
[----:B------:R-:W-:-:S02]  /*11c0*/  UIADD3 UR8, UP0, UR56, 0x80, URZ ;  /* 0x0000008038087890 */ /* 0x000fc4000ff1e03f */
[C---:B------:R-:W-:Y:S02]  /*11d0*/  IMAD R38, R125.reuse, 0x2, R36 ;  /* 0x000000027d267824 */ /* 0x040fe400078e0224 */
[----:B------:R-:W-:Y:S02]  /*11e0*/  IMAD R21, R2, 0x2, R39 ;  /* 0x0000000202157824 */ /* 0x000fe400078e0227 */
[C---:B------:R-:W-:Y:S01]  /*11f0*/  IMAD R40, R125.reuse, 0x2, R38 ;  /* 0x000000027d287824 */ /* 0x040fe200078e0226 */
[----:B0-----:R-:W-:Y:S02]  /*1200*/  LEA R128, P0, R16, R43, 0x1 ;  /* 0x0000002b10807211 */ /* 0x001fe400078008ff */
[----:B------:R-:W-:Y:S02]  /*1210*/  LEA R23, R2, R21, 0x1 ;  /* 0x0000001502177211 */ /* 0x000fe400078e08ff */
[C---:B------:R-:W-:Y:S02]  /*1220*/  LEA R42, R125.reuse, R40, 0x1 ;  /* 0x000000287d2a7211 */ /* 0x040fe400078e08ff */
[----:B------:R-:W-:Y:S01]  /*1230*/  LEA.HI.X.SX32 R129, R16, R45, 0x1, P0 ;  /* 0x0000002d10817211 */ /* 0x000fe200000f0eff */
[----:B------:R-:W-:Y:S01]  /*1240*/  IMAD R41, R2, 0x2, R23 ;  /* 0x0000000202297824 */ /* 0x000fe200078e0217 */
[----:B------:R-:W-:Y:S01]  /*1250*/  LEA R14, P0, R22, R43, 0x1 ;  /* 0x0000002b160e7211 */ /* 0x000fe200078008ff */
[----:B------:R-:W-:-:S02]  /*1260*/  IMAD R44, R125, 0x2, R42 ;  /* 0x000000027d2c7824 */ /* 0x000fc400078e022a */
[----:B------:R-:W-:Y:S01]  /*1270*/  STL.64 [R1+0x2a8], R128 ;  /* 0x0002a88001007387 */ /* 0x000fe20000100a00 */
[----:B------:R-:W-:Y:S01]  /*1280*/  LEA.HI.X.SX32 R15, R22, R45, 0x1, P0 ;  /* 0x0000002d160f7211 */ /* 0x000fe200000f0eff */
[C---:B------:R-:W-:Y:S02]  /*1290*/  IMAD R46, R125.reuse, 0x2, R44 ;  /* 0x000000027d2e7824 */ /* 0x040fe400078e022c */
[----:B------:R0:W-:Y:S01]  /*12a0*/  STL.64 [R1+0x2a0], R12 ;  /* 0x0002a00c01007387 */ /* 0x0001e20000100a00 */
[C---:B------:R-:W-:Y:S02]  /*12b0*/  IMAD R9, R2.reuse, 0x2, R41 ;  /* 0x0000000202097824 */ /* 0x040fe400078e0229 */
[----:B------:R-:W-:Y:S01]  /*12c0*/  IMAD R48, R125, 0x2, R46 ;  /* 0x000000027d307824 */ /* 0x000fe200078e022e */
[----:B------:R1:W-:Y:S02]  /*12d0*/  STL.64 [R1+0x298], R10 ;  /* 0x0002980a01007387 */ /* 0x0003e40000100a00 */
[----:B------:R-:W-:-:S02]  /*12e0*/  LEA R17, R2, R9, 0x1 ;  /* 0x0000000902117211 */ /* 0x000fc400078e08ff */
[C---:B------:R-:W-:Y:S01]  /*12f0*/  LEA R50, R125.reuse, R48, 0x1 ;  /* 0x000000307d327211 */ /* 0x040fe200078e08ff */
[----:B------:R2:W-:Y:S02]  /*1300*/  STL.64 [R1+0x290], R14 ;  /* 0x0002900e01007387 */ /* 0x0005e40000100a00 */
[----:B------:R-:W-:Y:S01]  /*1310*/  IMAD R19, R2, 0x2, R17 ;  /* 0x0000000202137824 */ /* 0x000fe200078e0211 */
[-C--:B0-----:R-:W-:Y:S01]  /*1320*/  LEA R12, P1, R24, R43.reuse, 0x1 ;  /* 0x0000002b180c7211 */ /* 0x081fe200078208ff */
[C---:B------:R-:W-:Y:S02]  /*1330*/  IMAD R52, R125.reuse, 0x2, R50 ;  /* 0x000000027d347824 */ /* 0x040fe400078e0232 */
[----:B------:R-:W-:Y:S01]  /*1340*/  IMAD R5, R2, 0x2, R19 ;  /* 0x0000000202057824 */ /* 0x000fe200078e0213 */
[----:B-1----:R-:W-:Y:S01]  /*1350*/  LEA R10, P2, R26, R43, 0x1 ;  /* 0x0000002b1a0a7211 */ /* 0x002fe200078408ff */
[----:B------:R-:W-:Y:S01]  /*1360*/  IMAD R54, R125, 0x2, R52 ;  /* 0x000000027d367824 */ /* 0x000fe200078e0234 */
[----:B------:R-:W-:-:S02]  /*1370*/  LEA.HI.X.SX32 R13, R24, R45, 0x1, P1 ;  /* 0x0000002d180d7211 */ /* 0x000fc400008f0eff */
[----:B------:R-:W-:Y:S01]  /*1380*/  LEA.HI.X.SX32 R11, R26, R45, 0x1, P2 ;  /* 0x0000002d1a0b7211 */ /* 0x000fe200010f0eff */
[C---:B------:R-:W-:Y:S01]  /*1390*/  IMAD R56, R125.reuse, 0x2, R54 ;  /* 0x000000027d387824 */ /* 0x040fe200078e0236 */
[-C--:B--2---:R-:W-:Y:S01]  /*13a0*/  LEA R14, P0, R28, R43.reuse, 0x1 ;  /* 0x0000002b1c0e7211 */ /* 0x084fe200078008ff */
[----:B------:R-:W-:Y:S01]  /*13b0*/  STL.64 [R1+0x288], R12 ;  /* 0x0002880c01007387 */ /* 0x000fe20000100a00 */
[----:B------:R-:W-:Y:S02]  /*13c0*/  LEA R128, P1, R30, R43, 0x1 ;  /* 0x0000002b1e807211 */ /* 0x000fe400078208ff */
[C---:B------:R-:W-:Y:S01]  /*13d0*/  LEA R58, R125.reuse, R56, 0x1 ;  /* 0x000000387d3a7211 */ /* 0x040fe200078e08ff */
[----:B------:R0:W-:Y:S01]  /*13e0*/  STL.64 [R1+0x280], R10 ;  /* 0x0002800a01007387 */ /* 0x0001e20000100a00 */
[-C--:B------:R-:W-:Y:S02]  /*13f0*/  LEA.HI.X.SX32 R15, R28, R45.reuse, 0x1, P0 ;  /* 0x0000002d1c0f7211 */ /* 0x080fe400000f0eff */
[----:B------:R-:W-:Y:S01]  /*1400*/  LEA.HI.X.SX32 R129, R30, R45, 0x1, P1 ;  /* 0x0000002d1e817211 */ /* 0x000fe200008f0eff */
[C---:B------:R-:W-:Y:S01]  /*1410*/  IMAD R60, R125.reuse, 0x2, R58 ;  /* 0x000000027d3c7824 */ /* 0x040fe200078e023a */
[C---:B------:R-:W-:Y:S01]  /*1420*/  LEA R130, P0, R34.reuse, R43, 0x1 ;  /* 0x0000002b22827211 */ /* 0x040fe200078008ff */
[----:B------:R-:W-:Y:S02]  /*1430*/  STL.64 [R1+0x278], R14 ;  /* 0x0002780e01007387 */ /* 0x000fe40000100a00 */
[C---:B------:R-:W-:Y:S01]  /*1440*/  IMAD R62, R125.reuse, 0x2, R60 ;  /* 0x000000027d3e7824 */ /* 0x040fe200078e023c */
[----:B------:R-:W-:Y:S01]  /*1450*/  LEA.HI.X.SX32 R131, R34, R45, 0x1, P0 ;  /* 0x0000002d22837211 */ /* 0x000fe200000f0eff */
[----:B------:R1:W-:Y:S01]  /*1460*/  STL.64 [R1+0x270], R128 ;  /* 0x0002708001007387 */ /* 0x0003e20000100a00 */
[-C--:B------:R-:W-:Y:S01]  /*1470*/  LEA R134, P0, R40, R43.reuse, 0x1 ;  /* 0x0000002b28867211 */ /* 0x080fe200078008ff */
[----:B------:R-:W-:Y:S01]  /*1480*/  IMAD R64, R125, 0x2, R62 ;  /* 0x000000027d407824 */ /* 0x000fe200078e023e */
[----:B0-----:R-:W-:-:S02]  /*1490*/  LEA R10, P2, R32, R43, 0x1 ;  /* 0x0000002b200a7211 */ /* 0x001fc400078408ff */
[-C--:B------:R-:W-:Y:S02]  /*14a0*/  LEA.HI.X.SX32 R135, R40, R45.reuse, 0x1, P0 ;  /* 0x0000002d28877211 */ /* 0x080fe400000f0eff */
[C---:B------:R-:W-:Y:S02]  /*14b0*/  LEA R66, R125.reuse, R64, 0x1 ;  /* 0x000000407d427211 */ /* 0x040fe400078e08ff */
[----:B------:R-:W-:Y:S02]  /*14c0*/  LEA.HI.X.SX32 R11, R32, R45, 0x1, P2 ;  /* 0x0000002d200b7211 */ /* 0x000fe400010f0eff */
[----:B------:R-:W-:Y:S01]  /*14d0*/  LEA R13, R2, R5, 0x1 ;  /* 0x00000005020d7211 */ /* 0x000fe200078e08ff */
[C---:B------:R-:W-:Y:S01]  /*14e0*/  IMAD R68, R125.reuse, 0x2, R66 ;  /* 0x000000027d447824 */ /* 0x040fe200078e0242 */
[C---:B-1----:R-:W-:Y:S01]  /*14f0*/  LEA R128, P1, R36.reuse, R43, 0x1 ;  /* 0x0000002b24807211 */ /* 0x042fe200078208ff */
[----:B------:R0:W-:Y:S02]  /*1500*/  STL.64 [R1+0x268], R10 ;  /* 0x0002680a01007387 */ /* 0x0001e40000100a00 */
[C---:B------:R-:W-:Y:S01]  /*1510*/  IMAD R70, R125.reuse, 0x2, R68 ;  /* 0x000000027d467824 */ /* 0x040fe200078e0244 */
[----:B------:R-:W-:Y:S01]  /*1520*/  LEA.HI.X.SX32 R129, R36, R45, 0x1, P1 ;  /* 0x0000002d24817211 */ /* 0x000fe200008f0eff */
[----:B------:R1:W-:Y:S01]  /*1530*/  STL.64 [R1+0x260], R130 ;  /* 0x0002608201007387 */ /* 0x0003e20000100a00 */
[----:B------:R-:W-:Y:S01]  /*1540*/  LEA R132, P1, R42, R43, 0x1 ;  /* 0x0000002b2a847211 */ /* 0x000fe200078208ff */
[----:B------:R-:W-:-:S02]  /*1550*/  IMAD R72, R125, 0x2, R70 ;  /* 0x000000027d487824 */ /* 0x000fc400078e0246 */
[----:B------:R-:W-:Y:S01]  /*1560*/  IMAD R15, R2, 0x2, R13 ;  /* 0x00000002020f7824 */ /* 0x000fe200078e020d */
[----:B------:R-:W-:Y:S02]  /*1570*/  LEA.HI.X.SX32 R133, R42, R45, 0x1, P1 ;  /* 0x0000002d2a857211 */ /* 0x000fe400008f0eff */
[----:B------:R-:W-:Y:S01]  /*1580*/  LEA R74, R125, R72, 0x1 ;  /* 0x000000487d4a7211 */ /* 0x000fe200078e08ff */
[----:B------:R-:W-:Y:S01]  /*1590*/  IMAD R3, R2, 0x2, R15 ;  /* 0x0000000202037824 */ /* 0x000fe200078e020f */
[----:B0-----:R-:W-:-:S03]  /*15a0*/  LEA R10, P2, R38, R43, 0x1 ;  /* 0x0000002b260a7211 */ /* 0x001fc600078408ff */
[C---:B------:R-:W-:Y:S01]  /*15b0*/  IMAD R76, R125.reuse, 0x2, R74 ;  /* 0x000000027d4c7824 */ /* 0x040fe200078e024a */
[----:B------:R-:W-:Y:S02]  /*15c0*/  LEA.HI.X.SX32 R11, R38, R45, 0x1, P2 ;  /* 0x0000002d260b7211 */ /* 0x000fe400010f0eff */
[----:B-1----:R-:W-:Y:S01]  /*15d0*/  LEA R130, P2, R44, R43, 0x1 ;  /* 0x0000002b2c827211 */ /* 0x002fe200078408ff */
[C---:B------:R-:W-:Y:S01]  /*15e0*/  IMAD R78, R125.reuse, 0x2, R76 ;  /* 0x000000027d4e7824 */ /* 0x040fe200078e024c */
[----:B------:R-:W-:Y:S01]  /*15f0*/  LEA R7, R2, R3, 0x1 ;  /* 0x0000000302077211 */ /* 0x000fe200078e08ff */
[----:B------:R0:W-:Y:S01]  /*1600*/  STL.64 [R1+0x250], R10 ;  /* 0x0002500a01007387 */ /* 0x0001e20000100a00 */
[----:B------:R-:W-:Y:S01]  /*1610*/  LEA.HI.X.SX32 R131, R44, R45, 0x1, P2 ;  /* 0x0000002d2c837211 */ /* 0x000fe200010f0eff */
[C---:B------:R-:W-:Y:S02]  /*1620*/  IMAD R80, R125.reuse, 0x2, R78 ;  /* 0x000000027d507824 */ /* 0x040fe400078e024e */
[----:B------:R1:W-:Y:S03]  /*1630*/  STL.64 [R1+0x258], R128 ;  /* 0x0002588001007387 */ /* 0x0003e60000100a00 */
[C---:B------:R-:W-:Y:S01]  /*1640*/  LEA R82, R125.reuse, R80, 0x1 ;  /* 0x000000507d527211 */ /* 0x040fe200078e08ff */
[----:B------:R2:W-:Y:S04]  /*1650*/  STL.64 [R1+0x248], R134 ;  /* 0x0002488601007387 */ /* 0x0005e80000100a00 */
[----:B------:R-:W-:Y:S01]  /*1660*/  IMAD R84, R125, 0x2, R82 ;  /* 0x000000027d547824 */ /* 0x000fe200078e0252 */
[----:B------:R4:W-:Y:S01]  /*1670*/  STL.64 [R1+0x240], R132 ;  /* 0x0002408401007387 */ /* 0x0009e20000100a00 */
[----:B0-----:R-:W-:-:S02]  /*1680*/  IMAD R11, R2, 0x2, R7 ;  /* 0x00000002020b7824 */ /* 0x001fc400078e0207 */
[C---:B------:R-:W-:Y:S01]  /*1690*/  IMAD R86, R125.reuse, 0x2, R84 ;  /* 0x000000027d567824 */ /* 0x040fe200078e0254 */
[C---:B-1----:R-:W-:Y:S01]  /*16a0*/  LEA R128, P3, R46.reuse, R43, 0x1 ;  /* 0x0000002b2e807211 */ /* 0x042fe200078608ff */
[----:B------:R0:W-:Y:S02]  /*16b0*/  STL.64 [R1+0x238], R130 ;  /* 0x0002388201007387 */ /* 0x0001e40000100a00 */
[C---:B------:R-:W-:Y:S01]  /*16c0*/  IMAD R88, R125.reuse, 0x2, R86 ;  /* 0x000000027d587824 */ /* 0x040fe200078e0256 */
[----:B------:R-:W-:Y:S02]  /*16d0*/  LEA.HI.X.SX32 R129, R46, R45, 0x1, P3 ;  /* 0x0000002d2e817211 */ /* 0x000fe400018f0eff */
[-C--:B--2---:R-:W-:Y:S02]  /*16e0*/  LEA R134, P0, R48, R43.reuse, 0x1 ;  /* 0x0000002b30867211 */ /* 0x084fe400078008ff */
[----:B------:R-:W-:Y:S01]  /*16f0*/  LEA R90, R125, R88, 0x1 ;  /* 0x000000587d5a7211 */ /* 0x000fe200078e08ff */
[----:B------:R1:W-:Y:S01]  /*1700*/  STL.64 [R1+0x230], R128 ;  /* 0x0002308001007387 */ /* 0x0003e20000100a00 */
[----:B----4-:R-:W-:-:S02]  /*1710*/  LEA R132, P1, R50, R43, 0x1 ;  /* 0x0000002b32847211 */ /* 0x010fc400078208ff */
[----:B------:R-:W-:Y:S01]  /*1720*/  LEA.HI.X.SX32 R135, R48, R45, 0x1, P0 ;  /* 0x0000002d30877211 */ /* 0x000fe200000f0eff */
[C---:B------:R-:W-:Y:S01]  /*1730*/  IMAD R92, R125.reuse, 0x2, R90 ;  /* 0x000000027d5c7824 */ /* 0x040fe200078e025a */
[----:B0-----:R-:W-:Y:S02]  /*1740*/  LEA R130, P2, R52, R43, 0x1 ;  /* 0x0000002b34827211 */ /* 0x001fe400078408ff */
[-C--:B------:R-:W-:Y:S01]  /*1750*/  LEA.HI.X.SX32 R133, R50, R45.reuse, 0x1, P1 ;  /* 0x0000002d32857211 */ /* 0x080fe200008f0eff */
[C---:B------:R-:W-:Y:S01]  /*1760*/  IMAD R94, R125.reuse, 0x2, R92 ;  /* 0x000000027d5e7824 */ /* 0x040fe200078e025c */
[----:B------:R-:W-:Y:S01]  /*1770*/  LEA.HI.X.SX32 R131, R52, R45, 0x1, P2 ;  /* 0x0000002d34837211 */ /* 0x000fe200010f0eff */
[----:B------:R0:W-:Y:S01]  /*1780*/  STL.64 [R1+0x228], R134 ;  /* 0x0002288601007387 */ /* 0x0001e20000100a00 */
[C---:B-1----:R-:W-:Y:S01]  /*1790*/  LEA R128, P3, R54.reuse, R43, 0x1 ;  /* 0x0000002b36807211 */ /* 0x042fe200078608ff */
[----:B------:R-:W-:Y:S02]  /*17a0*/  IMAD R96, R125, 0x2, R94 ;  /* 0x000000027d607824 */ /* 0x000fe400078e025e */
[----:B------:R1:W-:Y:S01]  /*17b0*/  STL.64 [R1+0x220], R132 ;  /* 0x0002208401007387 */ /* 0x0003e20000100a00 */
[----:B------:R-:W-:-:S03]  /*17c0*/  LEA.HI.X.SX32 R129, R54, R45, 0x1, P3 ;  /* 0x0000002d36817211 */ /* 0x000fc600018f0eff */
[----:B------:R2:W-:Y:S01]  /*17d0*/  STL.64 [R1+0x218], R130 ;  /* 0x0002188201007387 */ /* 0x0005e20000100a00 */
[C---:B------:R-:W-:Y:S02]  /*17e0*/  LEA R98, R125.reuse, R96, 0x1 ;  /* 0x000000607d627211 */ /* 0x040fe400078e08ff */
[-C--:B0-----:R-:W-:Y:S01]  /*17f0*/  LEA R134, P0, R56, R43.reuse, 0x1 ;  /* 0x0000002b38867211 */ /* 0x081fe200078008ff */
[----:B------:R0:W-:Y:S02]  /*1800*/  STL.64 [R1+0x210], R128 ;  /* 0x0002108001007387 */ /* 0x0001e40000100a00 */
[C---:B------:R-:W-:Y:S01]  /*1810*/  IMAD R100, R125.reuse, 0x2, R98 ;  /* 0x000000027d647824 */ /* 0x040fe200078e0262 */
[----:B-1----:R-:W-:Y:S02]  /*1820*/  LEA R132, P1, R58, R43, 0x1 ;  /* 0x0000002b3a847211 */ /* 0x002fe400078208ff */
[----:B------:R-:W-:Y:S01]  /*1830*/  LEA.HI.X.SX32 R135, R56, R45, 0x1, P0 ;  /* 0x0000002d38877211 */ /* 0x000fe200000f0eff */
[----:B------:R-:W-:Y:S01]  /*1840*/  IMAD R102, R125, 0x2, R100 ;  /* 0x000000027d667824 */ /* 0x000fe200078e0264 */
[----:B--2---:R-:W-:-:S02]  /*1850*/  LEA R130, P2, R60, R43, 0x1 ;  /* 0x0000002b3c827211 */ /* 0x004fc400078408ff */
[-C--:B------:R-:W-:Y:S01]  /*1860*/  LEA.HI.X.SX32 R133, R58, R45.reuse, 0x1, P1 ;  /* 0x0000002d3a857211 */ /* 0x080fe200008f0eff */
[----:B------:R1:W-:Y:S01]  /*1870*/  STL.64 [R1+0x208], R134 ;  /* 0x0002088601007387 */ /* 0x0003e20000100a00 */
[----:B------:R-:W-:Y:S01]  /*1880*/  LEA.HI.X.SX32 R131, R60, R45, 0x1, P2 ;  /* 0x0000002d3c837211 */ /* 0x000fe200010f0eff */
[C---:B------:R-:W-:Y:S01]  /*1890*/  IMAD R104, R125.reuse, 0x2, R102 ;  /* 0x000000027d687824 */ /* 0x040fe200078e0266 */
[C---:B0-----:R-:W-:Y:S01]  /*18a0*/  LEA R128, P3, R62.reuse, R43, 0x1 ;  /* 0x0000002b3e807211 */ /* 0x041fe200078608ff */
[----:B------:R0:W-:Y:S03]  /*18b0*/  STL.64 [R1+0x200], R132 ;  /* 0x0002008401007387 */ /* 0x0001e60000100a00 */
[----:B------:R-:W-:Y:S01]  /*18c0*/  LEA.HI.X.SX32 R129, R62, R45, 0x1, P3 ;  /* 0x0000002d3e817211 */ /* 0x000fe200018f0eff */
[----:B------:R2:W-:Y:S01]  /*18d0*/  STL.64 [R1+0x1f8], R130 ;  /* 0x0001f88201007387 */ /* 0x0005e20000100a00 */
[----:B------:R-:W-:-:S02]  /*18e0*/  LEA R106, R125, R104, 0x1 ;  /* 0x000000687d6a7211 */ /* 0x000fc400078e08ff */
[-C--:B-1----:R-:W-:Y:S01]  /*18f0*/  LEA R134, P0, R64, R43.reuse, 0x1 ;  /* 0x0000002b40867211 */ /* 0x082fe200078008ff */
[----:B------:R1:W-:Y:S02]  /*1900*/  STL.64 [R1+0x1f0], R128 ;  /* 0x0001f08001007387 */ /* 0x0003e40000100a00 */
[C---:B------:R-:W-:Y:S01]  /*1910*/  IMAD R108, R125.reuse, 0x2, R106 ;  /* 0x000000027d6c7824 */ /* 0x040fe200078e026a */
[----:B0-----:R-:W-:Y:S02]  /*1920*/  LEA R132, P1, R66, R43, 0x1 ;  /* 0x0000002b42847211 */ /* 0x001fe400078208ff */
[----:B------:R-:W-:Y:S01]  /*1930*/  LEA.HI.X.SX32 R135, R64, R45, 0x1, P0 ;  /* 0x0000002d40877211 */ /* 0x000fe200000f0eff */
[----:B------:R-:W-:Y:S01]  /*1940*/  IMAD R110, R125, 0x2, R108 ;  /* 0x000000027d6e7824 */ /* 0x000fe200078e026c */
[----:B--2---:R-:W-:Y:S02]  /*1950*/  LEA R130, P2, R68, R43, 0x1 ;  /* 0x0000002b44827211 */ /* 0x004fe400078408ff */
[-C--:B------:R-:W-:Y:S01]  /*1960*/  LEA.HI.X.SX32 R133, R66, R45.reuse, 0x1, P1 ;  /* 0x0000002d42857211 */ /* 0x080fe200008f0eff */
[----:B------:R0:W-:Y:S01]  /*1970*/  STL.64 [R1+0x1e8], R134 ;  /* 0x0001e88601007387 */ /* 0x0001e20000100a00 */
[----:B------:R-:W-:-:S02]  /*1980*/  LEA.HI.X.SX32 R131, R68, R45, 0x1, P2 ;  /* 0x0000002d44837211 */ /* 0x000fc400010f0eff */
[C---:B-1----:R-:W-:Y:S01]  /*1990*/  LEA R128, P3, R70.reuse, R43, 0x1 ;  /* 0x0000002b46807211 */ /* 0x042fe200078608ff */
[----:B------:R1:W-:Y:S01]  /*19a0*/  STL.64 [R1+0x1e0], R132 ;  /* 0x0001e08401007387 */ /* 0x0003e20000100a00 */
[C---:B------:R-:W-:Y:S02]  /*19b0*/  LEA R112, R125.reuse, R110, 0x1 ;  /* 0x0000006e7d707211 */ /* 0x040fe400078e08ff */
[----:B------:R-:W-:Y:S01]  /*19c0*/  LEA.HI.X.SX32 R129, R70, R45, 0x1, P3 ;  /* 0x0000002d46817211 */ /* 0x000fe200018f0eff */
[----:B------:R2:W-:Y:S02]  /*19d0*/  STL.64 [R1+0x1d8], R130 ;  /* 0x0001d88201007387 */ /* 0x0005e40000100a00 */
[C---:B------:R-:W-:Y:S01]  /*19e0*/  IMAD R114, R125.reuse, 0x2, R112 ;  /* 0x000000027d727824 */ /* 0x040fe200078e0270 */
[-C--:B0-----:R-:W-:Y:S01]  /*19f0*/  LEA R134, P0, R72, R43.reuse, 0x1 ;  /* 0x0000002b48867211 */ /* 0x081fe200078008ff */
[----:B------:R0:W-:Y:S02]  /*1a00*/  STL.64 [R1+0x1d0], R128 ;  /* 0x0001d08001007387 */ /* 0x0001e40000100a00 */
[----:B------:R-:W-:Y:S01]  /*1a10*/  IMAD R116, R125, 0x2, R114 ;  /* 0x000000027d747824 */ /* 0x000fe200078e0272 */
[----:B-1----:R-:W-:-:S02]  /*1a20*/  LEA R132, P1, R74, R43, 0x1 ;  /* 0x0000002b4a847211 */ /* 0x002fc400078208ff */
[----:B------:R-:W-:Y:S02]  /*1a30*/  LEA.HI.X.SX32 R135, R72, R45, 0x1, P0 ;  /* 0x0000002d48877211 */ /* 0x000fe400000f0eff */
[----:B--2---:R-:W-:Y:S02]  /*1a40*/  LEA R130, P2, R76, R43, 0x1 ;  /* 0x0000002b4c827211 */ /* 0x004fe400078408ff */
[-C--:B------:R-:W-:Y:S01]  /*1a50*/  LEA.HI.X.SX32 R133, R74, R45.reuse, 0x1, P1 ;  /* 0x0000002d4a857211 */ /* 0x080fe200008f0eff */
[----:B------:R1:W-:Y:S01]  /*1a60*/  STL.64 [R1+0x1c8], R134 ;  /* 0x0001c88601007387 */ /* 0x0003e20000100a00 */
[----:B------:R-:W-:Y:S02]  /*1a70*/  LEA.HI.X.SX32 R131, R76, R45, 0x1, P2 ;  /* 0x0000002d4c837211 */ /* 0x000fe400010f0eff */
[----:B0-----:R-:W-:Y:S01]  /*1a80*/  LEA R128, P3, R78, R43, 0x1 ;  /* 0x0000002b4e807211 */ /* 0x001fe200078608ff */
[----:B------:R0:W-:Y:S01]  /*1a90*/  STL.64 [R1+0x1c0], R132 ;  /* 0x0001c08401007387 */ /* 0x0001e20000100a00 */
[----:B------:R-:W-:-:S02]  /*1aa0*/  LEA R118, R125, R116, 0x1 ;  /* 0x000000747d767211 */ /* 0x000fc400078e08ff */
[----:B------:R-:W-:Y:S01]  /*1ab0*/  LEA.HI.X.SX32 R129, R78, R45, 0x1, P3 ;  /* 0x0000002d4e817211 */ /* 0x000fe200018f0eff */
[----:B------:R2:W-:Y:S02]  /*1ac0*/  STL.64 [R1+0x1b8], R130 ;  /* 0x0001b88201007387 */ /* 0x0005e40000100a00 */
[C---:B------:R-:W-:Y:S01]  /*1ad0*/  IMAD R120, R125.reuse, 0x2, R118 ;  /* 0x000000027d787824 */ /* 0x040fe200078e0276 */
[-C--:B-1----:R-:W-:Y:S01]  /*1ae0*/  LEA R134, P0, R80, R43.reuse, 0x1 ;  /* 0x0000002b50867211 */ /* 0x082fe200078008ff */
[----:B------:R1:W-:Y:S02]  /*1af0*/  STL.64 [R1+0x1b0], R128 ;  /* 0x0001b08001007387 */ /* 0x0003e40000100a00 */
[----:B------:R-:W-:Y:S01]  /*1b00*/  IMAD R122, R125, 0x2, R120 ;  /* 0x000000027d7a7824 */ /* 0x000fe200078e0278 */
[----:B0-----:R-:W-:Y:S02]  /*1b10*/  LEA R132, P1, R82, R43, 0x1 ;  /* 0x0000002b52847211 */ /* 0x001fe400078208ff */
[----:B------:R-:W-:-:S02]  /*1b20*/  LEA.HI.X.SX32 R135, R80, R45, 0x1, P0 ;  /* 0x0000002d50877211 */ /* 0x000fc400000f0eff */
[----:B--2---:R-:W-:Y:S02]  /*1b30*/  LEA R130, P2, R84, R43, 0x1 ;  /* 0x0000002b54827211 */ /* 0x004fe400078408ff */
[-C--:B------:R-:W-:Y:S01]  /*1b40*/  LEA.HI.X.SX32 R133, R82, R45.reuse, 0x1, P1 ;  /* 0x0000002d52857211 */ /* 0x080fe200008f0eff */
[----:B------:R0:W-:Y:S01]  /*1b50*/  STL.64 [R1+0x1a8], R134 ;  /* 0x0001a88601007387 */ /* 0x0001e20000100a00 */
[----:B------:R-:W-:Y:S02]  /*1b60*/  LEA.HI.X.SX32 R131, R84, R45, 0x1, P2 ;  /* 0x0000002d54837211 */ /* 0x000fe400010f0eff */
[C---:B-1----:R-:W-:Y:S01]  /*1b70*/  LEA R128, P3, R86.reuse, R43, 0x1 ;  /* 0x0000002b56807211 */ /* 0x042fe200078608ff */
[----:B------:R1:W-:Y:S01]  /*1b80*/  STL.64 [R1+0x1a0], R132 ;  /* 0x0001a08401007387 */ /* 0x0003e20000100a00 */
[C---:B------:R-:W-:Y:S02]  /*1b90*/  LEA R124, R125.reuse, R122, 0x1 ;  /* 0x0000007a7d7c7211 */ /* 0x040fe400078e08ff */
[----:B------:R-:W-:Y:S01]  /*1ba0*/  LEA.HI.X.SX32 R129, R86, R45, 0x1, P3 ;  /* 0x0000002d56817211 */ /* 0x000fe200018f0eff */
[----:B------:R2:W-:Y:S01]  /*1bb0*/  STL.64 [R1+0x198], R130 ;  /* 0x0001988201007387 */ /* 0x0005e20000100a00 */
[----:B------:R-:W-:-:S02]  /*1bc0*/  LEA R126, R125, R124, 0x1 ;  /* 0x0000007c7d7e7211 */ /* 0x000fc400078e08ff */
[-C--:B0-----:R-:W-:Y:S01]  /*1bd0*/  LEA R134, P0, R88, R43.reuse, 0x1 ;  /* 0x0000002b58867211 */ /* 0x081fe200078008ff */
[----:B------:R0:W-:Y:S02]  /*1be0*/  STL.64 [R1+0x190], R128 ;  /* 0x0001908001007387 */ /* 0x0001e40000100a00 */
[----:B------:R-:W-:Y:S01]  /*1bf0*/  IMAD R6, R125, 0x2, R126 ;  /* 0x000000027d067824 */ /* 0x000fe200078e027e */
[----:B-1----:R-:W-:Y:S02]  /*1c00*/  LEA R132, P1, R90, R43, 0x1 ;  /* 0x0000002b5a847211 */ /* 0x002fe400078208ff */
[----:B------:R-:W-:Y:S02]  /*1c10*/  LEA.HI.X.SX32 R135, R88, R45, 0x1, P0 ;  /* 0x0000002d58877211 */ /* 0x000fe400000f0eff */
[----:B------:R-:W-:Y:S02]  /*1c20*/  CS2R R88, SRZ ;  /* 0x0000000000587805 */ /* 0x000fe4000001ff00 */
[----:B--2---:R-:W-:-:S02]  /*1c30*/  LEA R130, P2, R92, R43, 0x1 ;  /* 0x0000002b5c827211 */ /* 0x004fc400078408ff */
[-C--:B------:R-:W-:Y:S01]  /*1c40*/  LEA.HI.X.SX32 R133, R90, R45.reuse, 0x1, P1 ;  /* 0x0000002d5a857211 */ /* 0x080fe200008f0eff */
[----:B------:R1:W-:Y:S01]  /*1c50*/  STL.64 [R1+0x188], R134 ;  /* 0x0001888601007387 */ /* 0x0003e20000100a00 */
[----:B------:R-:W-:Y:S02]  /*1c60*/  LEA.HI.X.SX32 R131, R92, R45, 0x1, P2 ;  /* 0x0000002d5c837211 */ /* 0x000fe400010f0eff */
[----:B------:R-:W-:Y:S02]  /*1c70*/  CS2R R90, SRZ ;  /* 0x00000000005a7805 */ /* 0x000fe4000001ff00 */
[----:B0-----:R-:W-:Y:S01]  /*1c80*/  LEA R128, P3, R94, R43, 0x1 ;  /* 0x0000002b5e807211 */ /* 0x001fe200078608ff */
[----:B------:R0:W-:Y:S01]  /*1c90*/  STL.64 [R1+0x180], R132 ;  /* 0x0001808401007387 */ /* 0x0001e20000100a00 */
[----:B------:R-:W-:Y:S02]  /*1ca0*/  LEA R4, R125, R6, 0x1 ;  /* 0x000000067d047211 */ /* 0x000fe400078e08ff */
[----:B------:R-:W-:-:S02]  /*1cb0*/  CS2R R92, SRZ ;  /* 0x00000000005c7805 */ /* 0x000fc4000001ff00 */
[----:B------:R-:W-:Y:S01]  /*1cc0*/  LEA.HI.X.SX32 R129, R94, R45, 0x1, P3 ;  /* 0x0000002d5e817211 */ /* 0x000fe200018f0eff */
[----:B------:R2:W-:Y:S01]  /*1cd0*/  STL.64 [R1+0x178], R130 ;  /* 0x0001788201007387 */ /* 0x0005e20000100a00 */
[----:B------:R-:W-:Y:S01]  /*1ce0*/  CS2R R94, SRZ ;  /* 0x00000000005e7805 */ /* 0x000fe2000001ff00 */
[C---:B------:R-:W-:Y:S01]  /*1cf0*/  IMAD R0, R125.reuse, 0x2, R4 ;  /* 0x000000027d007824 */ /* 0x040fe200078e0204 */
[-C--:B-1----:R-:W-:Y:S01]  /*1d00*/  LEA R134, P0, R96, R43.reuse, 0x1 ;  /* 0x0000002b60867211 */ /* 0x082fe200078008ff */
[----:B------:R1:W-:Y:S02]  /*1d10*/  STL.64 [R1+0x170], R128 ;  /* 0x0001708001007387 */ /* 0x0003e40000100a00 */
[----:B------:R-:W-:Y:S01]  /*1d20*/  IMAD R25, R125, 0x2, R0 ;  /* 0x000000027d197824 */ /* 0x000fe200078e0200 */
[----:B0-----:R-:W-:Y:S02]  /*1d30*/  LEA R132, P1, R98, R43, 0x1 ;  /* 0x0000002b62847211 */ /* 0x001fe400078208ff */
[----:B------:R-:W-:-:S02]  /*1d40*/  LEA.HI.X.SX32 R135, R96, R45, 0x1, P0 ;  /* 0x0000002d60877211 */ /* 0x000fc400000f0eff */
[----:B------:R-:W-:Y:S02]  /*1d50*/  CS2R R96, SRZ ;  /* 0x0000000000607805 */ /* 0x000fe4000001ff00 */
[----:B--2---:R-:W-:Y:S02]  /*1d60*/  LEA R130, P2, R100, R43, 0x1 ;  /* 0x0000002b64827211 */ /* 0x004fe400078408ff */
[-C--:B------:R-:W-:Y:S01]  /*1d70*/  LEA.HI.X.SX32 R133, R98, R45.reuse, 0x1, P1 ;  /* 0x0000002d62857211 */ /* 0x080fe200008f0eff */
[----:B------:R0:W-:Y:S01]  /*1d80*/  STL.64 [R1+0x168], R134 ;  /* 0x0001688601007387 */ /* 0x0001e20000100a00 */
[----:B------:R-:W-:Y:S02]  /*1d90*/  LEA.HI.X.SX32 R131, R100, R45, 0x1, P2 ;  /* 0x0000002d64837211 */ /* 0x000fe400010f0eff */
[----:B------:R-:W-:Y:S02]  /*1da0*/  CS2R R98, SRZ ;  /* 0x0000000000627805 */ /* 0x000fe4000001ff00 */
[----:B-1----:R-:W-:Y:S01]  /*1db0*/  LEA R128, P3, R102, R43, 0x1 ;  /* 0x0000002b66807211 */ /* 0x002fe200078608ff */
[----:B------:R1:W-:Y:S01]  /*1dc0*/  STL.64 [R1+0x160], R132 ;  /* 0x0001608401007387 */ /* 0x0003e20000100a00 */
[----:B------:R-:W-:-:S02]  /*1dd0*/  CS2R R100, SRZ ;  /* 0x0000000000647805 */ /* 0x000fc4000001ff00 */
[----:B------:R-:W-:Y:S01]  /*1de0*/  LEA.HI.X.SX32 R129, R102, R45, 0x1, P3 ;  /* 0x0000002d66817211 */ /* 0x000fe200018f0eff */
[----:B------:R2:W-:Y:S01]  /*1df0*/  STL.64 [R1+0x158], R130 ;  /* 0x0001588201007387 */ /* 0x0005e20000100a00 */
[----:B------:R-:W-:Y:S02]  /*1e00*/  CS2R R102, SRZ ;  /* 0x0000000000667805 */ /* 0x000fe4000001ff00 */
[-C--:B0-----:R-:W-:Y:S01]  /*1e10*/  LEA R134, P0, R104, R43.reuse, 0x1 ;  /* 0x0000002b68867211 */ /* 0x081fe200078008ff */
[----:B------:R0:W-:Y:S01]  /*1e20*/  STL.64 [R1+0x150], R128 ;  /* 0x0001508001007387 */ /* 0x0001e20000100a00 */
[----:B-1----:R-:W-:Y:S02]  /*1e30*/  LEA R132, P1, R106, R43, 0x1 ;  /* 0x0000002b6a847211 */ /* 0x002fe400078208ff */
[----:B------:R-:W-:Y:S02]  /*1e40*/  LEA.HI.X.SX32 R135, R104, R45, 0x1, P0 ;  /* 0x0000002d68877211 */ /* 0x000fe400000f0eff */
[----:B------:R-:W-:-:S02]  /*1e50*/  CS2R R104, SRZ ;  /* 0x0000000000687805 */ /* 0x000fc4000001ff00 */
[----:B--2---:R-:W-:Y:S02]  /*1e60*/  LEA R130, P2, R108, R43, 0x1 ;  /* 0x0000002b6c827211 */ /* 0x004fe400078408ff */
[-C--:B------:R-:W-:Y:S01]  /*1e70*/  LEA.HI.X.SX32 R133, R106, R45.reuse, 0x1, P1 ;  /* 0x0000002d6a857211 */ /* 0x080fe200008f0eff */
[----:B------:R1:W-:Y:S01]  /*1e80*/  STL.64 [R1+0x148], R134 ;  /* 0x0001488601007387 */ /* 0x0003e20000100a00 */
[----:B------:R-:W-:Y:S02]  /*1e90*/  LEA.HI.X.SX32 R131, R108, R45, 0x1, P2 ;  /* 0x0000002d6c837211 */ /* 0x000fe400010f0eff */
[----:B------:R-:W-:Y:S02]  /*1ea0*/  CS2R R106, SRZ ;  /* 0x00000000006a7805 */ /* 0x000fe4000001ff00 */
[----:B0-----:R-:W-:Y:S01]  /*1eb0*/  LEA R128, P3, R110, R43, 0x1 ;  /* 0x0000002b6e807211 */ /* 0x001fe200078608ff */
[----:B------:R0:W-:Y:S01]  /*1ec0*/  STL.64 [R1+0x140], R132 ;  /* 0x0001408401007387 */ /* 0x0001e20000100a00 */
[----:B------:R-:W-:-:S02]  /*1ed0*/  CS2R R108, SRZ ;  /* 0x00000000006c7805 */ /* 0x000fc4000001ff00 */
[----:B------:R-:W-:Y:S01]  /*1ee0*/  LEA.HI.X.SX32 R129, R110, R45, 0x1, P3 ;  /* 0x0000002d6e817211 */ /* 0x000fe200018f0eff */
[----:B------:R2:W-:Y:S01]  /*1ef0*/  STL.64 [R1+0x138], R130 ;  /* 0x0001388201007387 */ /* 0x0005e20000100a00 */
[----:B------:R-:W-:Y:S02]  /*1f00*/  CS2R R110, SRZ ;  /* 0x00000000006e7805 */ /* 0x000fe4000001ff00 */
[-C--:B-1----:R-:W-:Y:S01]  /*1f10*/  LEA R134, P0, R112, R43.reuse, 0x1 ;  /* 0x0000002b70867211 */ /* 0x082fe200078008ff */
[----:B------:R1:W-:Y:S01]  /*1f20*/  STL.64 [R1+0x130], R128 ;  /* 0x0001308001007387 */ /* 0x0003e20000100a00 */
[----:B0-----:R-:W-:Y:S02]  /*1f30*/  LEA R132, P1, R114, R43, 0x1 ;  /* 0x0000002b72847211 */ /* 0x001fe400078208ff */
[----:B------:R-:W-:Y:S02]  /*1f40*/  LEA.HI.X.SX32 R135, R112, R45, 0x1, P0 ;  /* 0x0000002d70877211 */ /* 0x000fe400000f0eff */
[----:B------:R-:W-:-:S02]  /*1f50*/  CS2R R112, SRZ ;  /* 0x0000000000707805 */ /* 0x000fc4000001ff00 */
        /* <DEDUP_REMOVED lines=11> */
[C---:B0-----:R-:W-:Y:S01]  /*2010*/  LEA R134, P0, R120.reuse, R43, 0x1 ;  /* 0x0000002b78867211 */ /* 0x041fe200078008ff */
[----:B------:R0:W-:Y:S03]  /*2020*/  STL.64 [R1+0x110], R128 ;  /* 0x0001108001007387 */ /* 0x0001e60000100a00 */
[----:B------:R-:W-:Y:S02]  /*2030*/  LEA.HI.X.SX32 R135, R120, R45, 0x1, P0 ;  /* 0x0000002d78877211 */ /* 0x000fe400000f0eff */
[----:B-1----:R-:W-:-:S02]  /*2040*/  LEA R132, P1, R122, R43, 0x1 ;  /* 0x0000002b7a847211 */ /* 0x002fc400078208ff */
[----:B--2---:R-:W-:Y:S01]  /*2050*/  LEA R130, P2, R124, R43, 0x1 ;  /* 0x0000002b7c827211 */ /* 0x004fe200078408ff */
[----:B------:R-:W-:Y:S01]  /*2060*/  STL.64 [R1+0x108], R134 ;  /* 0x0001088601007387 */ /* 0x000fe20000100a00 */
[-C--:B------:R-:W-:Y:S02]  /*2070*/  LEA.HI.X.SX32 R133, R122, R45.reuse, 0x1, P1 ;  /* 0x0000002d7a857211 */ /* 0x080fe400008f0eff */
[----:B------:R-:W-:Y:S02]  /*2080*/  LEA.HI.X.SX32 R131, R124, R45, 0x1, P2 ;  /* 0x0000002d7c837211 */ /* 0x000fe400010f0eff */
[-C--:B0-----:R-:W-:Y:S02]  /*2090*/  LEA R128, P3, R126, R43.reuse, 0x1 ;  /* 0x0000002b7e807211 */ /* 0x081fe400078608ff */
[----:B------:R-:W-:Y:S02]  /*20a0*/  LEA R124, P1, R4, R43, 0x1 ;  /* 0x0000002b047c7211 */ /* 0x000fe400078208ff */
[----:B------:R-:W-:-:S02]  /*20b0*/  LEA.HI.X.SX32 R129, R126, R45, 0x1, P3 ;  /* 0x0000002d7e817211 */ /* 0x000fc400018f0eff */
[-C--:B------:R-:W-:Y:S02]  /*20c0*/  LEA R122, P2, R0, R43.reuse, 0x1 ;  /* 0x0000002b007a7211 */ /* 0x080fe400078408ff */
[C---:B------:R-:W-:Y:S01]  /*20d0*/  LEA R120, P3, R25.reuse, R43, 0x1 ;  /* 0x0000002b19787211 */ /* 0x040fe200078608ff */
[----:B------:R0:W-:Y:S01]  /*20e0*/  STL.64 [R1+0xf0], R128 ;  /* 0x0000f08001007387 */ /* 0x0001e20000100a00 */
[-C--:B------:R-:W-:Y:S02]  /*20f0*/  LEA.HI.X.SX32 R125, R4, R45.reuse, 0x1, P1 ;  /* 0x0000002d047d7211 */ /* 0x080fe400008f0eff */
[-C--:B------:R-:W-:Y:S01]  /*2100*/  LEA.HI.X.SX32 R123, R0, R45.reuse, 0x1, P2 ;  /* 0x0000002d007b7211 */ /* 0x080fe200010f0eff */
[----:B------:R-:W-:Y:S01]  /*2110*/  STL.64 [R1+0x100], R132 ;  /* 0x0001008401007387 */ /* 0x000fe20000100a00 */
[----:B------:R-:W-:Y:S01]  /*2120*/  LEA.HI.X.SX32 R121, R25, R45, 0x1, P3 ;  /* 0x0000002d19797211 */ /* 0x000fe200018f0eff */
[C---:B------:R-:W-:Y:S01]  /*2130*/  IMAD.HI R0, R27.reuse, 0x2, RZ ;  /* 0x000000021b007827 */ /* 0x040fe200078e02ff */
[----:B------:R-:W-:Y:S01]  /*2140*/  SHF.L.U32 R25, R27, 0x1, RZ ;  /* 0x000000011b197819 */ /* 0x000fe200000006ff */
[----:B------:R-:W-:Y:S01]  /*2150*/  STL.64 [R1+0xf8], R130 ;  /* 0x0000f88201007387 */ /* 0x000fe20000100a00 */
[----:B0-----:R-:W-:Y:S01]  /*2160*/  LEA R128, P0, R6, R43, 0x1 ;  /* 0x0000002b06807211 */ /* 0x001fe200078008ff */
[----:B------:R-:W-:-:S03]  /*2170*/  IMAD R43, R2, 0x2, R11 ;  /* 0x00000002022b7824 */ /* 0x000fc600078e020b */
[----:B------:R-:W-:Y:S01]  /*2180*/  LEA.HI.X.SX32 R129, R6, R45, 0x1, P0 ;  /* 0x0000002d06817211 */ /* 0x000fe200000f0eff */
[C---:B------:R-:W-:Y:S01]  /*2190*/  IMAD R45, R2.reuse, 0x2, R43 ;  /* 0x00000002022d7824 */ /* 0x040fe200078e022b */
[----:B---3--:R-:W-:Y:S01]  /*21a0*/  IADD3 R144, P0, P1, R25, UR10, R144 ;  /* 0x0000000a19907c10 */ /* 0x008fe2000f91e090 */
[----:B------:R-:W-:Y:S02]  /*21b0*/  UIADD3 UR10, UP1, UR11, 0x2, URZ ;  /* 0x000000020b0a7890 */ /* 0x000fe4000ff3e03f */
[----:B------:R-:W-:Y:S01]  /*21c0*/  STL.64 [R1+0xe8], R128 ;  /* 0x0000e88001007387 */ /* 0x000fe20000100a00 */
[----:B------:R-:W-:Y:S01]  /*21d0*/  LEA R25, R2, R45, 0x1 ;  /* 0x0000002d02197211 */ /* 0x000fe200078e08ff */
[----:B------:R-:W-:Y:S01]  /*21e0*/  UIADD3.X UR11, UR6, 0x40000040, URZ, UP1, !UPT ;  /* 0x40000040060b7890 */ /* 0x000fe20008ffe43f */
[----:B------:R-:W-:Y:S01]  /*21f0*/  IADD3.X R0, R0, UR9, R145, P0, P1 ;  /* 0x0000000900007c10 */ /* 0x000fe200087e2491 */
[----:B------:R-:W-:Y:S01]  /*2200*/  STL.64 [R1+0xe0], R124 ;  /* 0x0000e07c01007387 */ /* 0x000fe20000100a00 */
[----:B------:R-:W-:Y:S01]  /*2210*/  UIADD3.X UR9, UR5, 0x40000040, URZ, UP0, !UPT ;  /* 0x4000004005097890 */ /* 0x000fe200087fe43f */
[C---:B------:R-:W-:Y:S01]  /*2220*/  IMAD R27, R2.reuse, 0x2, R25 ;  /* 0x00000002021b7824 */ /* 0x040fe200078e0219 */
[----:B------:R-:W-:Y:S01]  /*2230*/  UIADD3.64 UR6, UR10, 0x1fe, URZ ;  /* 0x000001fe0a067897 */ /* 0x000fe2000fffe03f */
[----:B------:R0:W-:Y:S01]  /*2240*/  STL.64 [R1+0xd8], R122 ;  /* 0x0000d87a01007387 */ /* 0x0001e20000100a00 */
[----:B------:R-:W-:Y:S01]  /*2250*/  UIADD3.64 UR12, UR10, 0x200, URZ ;  /* 0x000002000a0c7897 */ /* 0x000fe2000fffe03f */
[----:B------:R-:W-:Y:S01]  /*2260*/  IMAD R47, R2, 0x2, R27 ;  /* 0x00000002022f7824 */ /* 0x000fe200078e021b */
[----:B------:R-:W-:Y:S01]  /*2270*/  UIADD3.64 UR14, UR10, 0x2, URZ ;  /* 0x000000020a0e7897 */ /* 0x000fe2000fffe03f */
[----:B------:R1:W-:Y:S01]  /*2280*/  STL.64 [R1+0xd0], R120 ;  /* 0x0000d07801007387 */ /* 0x0003e20000100a00 */
[----:B------:R-:W-:-:S02]  /*2290*/  UIADD3.64 UR18, UR10, 0x4, URZ ;  /* 0x000000040a127897 */ /* 0x000fc4000fffe03f */
[C---:B------:R-:W-:Y:S01]  /*22a0*/  LEA R49, R2.reuse, R47, 0x1 ;  /* 0x0000002f02317211 */ /* 0x040fe200078e08ff */
[----:B------:R-:W-:Y:S02]  /*22b0*/  UIADD3.64 UR22, UR10, 0x3fe, URZ ;  /* 0x000003fe0a167897 */ /* 0x000fe4000fffe03f */
[----:B------:R-:W-:Y:S01]  /*22c0*/  UIADD3.64 UR26, UR10, 0x400, URZ ;  /* 0x000004000a1a7897 */ /* 0x000fe2000fffe03f */
[-C--:B0-----:R-:W-:Y:S01]  /*22d0*/  LEA R122, P1, R31, R144.reuse, 0x1 ;  /* 0x000000901f7a7211 */ /* 0x081fe200078208ff */
[----:B------:R-:W-:Y:S02]  /*22e0*/  UIADD3.64 UR30, UR10, 0x402, URZ ;  /* 0x000004020a1e7897 */ /* 0x000fe4000fffe03f */
[----:B------:R-:W-:Y:S01]  /*22f0*/  UIADD3.64 UR34, UR10, 0x404, URZ ;  /* 0x000004040a227897 */ /* 0x000fe2000fffe03f */
[----:B-1----:R-:W-:Y:S01]  /*2300*/  LEA R120, P0, R29, R144, 0x1 ;  /* 0x000000901d787211 */ /* 0x002fe200078008ff */
[----:B------:R-:W-:Y:S01]  /*2310*/  UIADD3.64 UR6, UR10, 0x202, URZ ;  /* 0x000002020a067897 */ /* 0x000fe2000fffe03f */
[-C--:B------:R-:W-:Y:S01]  /*2320*/  LEA.HI.X.SX32 R123, R31, R0.reuse, 0x1, P1 ;  /* 0x000000001f7b7211 */ /* 0x080fe200008f0eff */
[----:B------:R-:W-:Y:S01]  /*2330*/  UIADD3.64 UR38, UR10, 0x204, URZ ;  /* 0x000002040a267897 */ /* 0x000fe2000fffe03f */
[----:B------:R-:W-:Y:S01]  /*2340*/  LEA.HI.X.SX32 R121, R29, R0, 0x1, P0 ;  /* 0x000000001d797211 */ /* 0x000fe200000f0eff */
[----:B------:R-:W-:Y:S01]  /*2350*/  IMAD R29, R2, 0x2, R49 ;  /* 0x00000002021d7824 */ /* 0x000fe200078e0231 */
[----:B------:R-:W-:-:S02]  /*2360*/  UIADD3.64 UR42, UR10, 0x5fe, URZ ;  /* 0x000005fe0a2a7897 */ /* 0x000fc4000fffe03f */
[----:B------:R-:W-:Y:S01]  /*2370*/  UIADD3.64 UR46, UR10, 0x600, URZ ;  /* 0x000006000a2e7897 */ /* 0x000fe2000fffe03f */
[----:B------:R0:W-:Y:S01]  /*2380*/  STL.64 [R1+0xc8], R120 ;  /* 0x0000c87801007387 */ /* 0x0001e20000100a00 */
[----:B------:R-:W-:Y:S01]  /*2390*/  IMAD R31, R2, 0x2, R29 ;  /* 0x00000002021f7824 */ /* 0x000fe200078e021d */
[----:B------:R-:W-:Y:S02]  /*23a0*/  UIADD3.64 UR50, UR10, 0x602, URZ ;  /* 0x000006020a327897 */ /* 0x000fe4000fffe03f */
[----:B------:R1:W-:Y:S01]  /*23b0*/  STL.64 [R1+0xc0], R122 ;  /* 0x0000c07a01007387 */ /* 0x0003e20000100a00 */
[----:B------:R-:W-:Y:S02]  /*23c0*/  UIADD3.64 UR54, UR10, 0x604, URZ ;  /* 0x000006040a367897 */ /* 0x000fe4000fffe03f */
[----:B------:R-:W-:Y:S02]  /*23d0*/  UIADD3.64 UR12, UR8, 0x80, URZ ;  /* 0x00000080080c7897 */ /* 0x000fe4000fffe03f */
[----:B------:R-:W-:-:S02]  /*23e0*/  UIADD3.64 UR16, UR8, 0x100, URZ ;  /* 0x0000010008107897 */ /* 0x000fc4000fffe03f */
[----:B------:R-:W-:Y:S01]  /*23f0*/  UIADD3.64 UR20, UR8, 0x180, URZ ;  /* 0x0000018008147897 */ /* 0x000fe2000fffe03f */
[C---:B0-----:R-:W-:Y:S01]  /*2400*/  LEA R120, P0, R33.reuse, R144, 0x1 ;  /* 0x0000009021787211 */ /* 0x041fe200078008ff */
[----:B------:R-:W-:Y:S02]  /*2410*/  UIADD3.64 UR24, UR8, 0x200, URZ ;  /* 0x0000020008187897 */ /* 0x000fe4000fffe03f */
[----:B------:R-:W-:Y:S01]  /*2420*/  UIADD3.64 UR28, UR8, 0x280, URZ ;  /* 0x00000280081c7897 */ /* 0x000fe2000fffe03f */
[----:B------:R-:W-:Y:S01]  /*2430*/  LEA.HI.X.SX32 R121, R33, R0, 0x1, P0 ;  /* 0x0000000021797211 */ /* 0x000fe200000f0eff */
[----:B------:R-:W-:Y:S01]  /*2440*/  UIADD3.64 UR32, UR8, 0x300, URZ ;  /* 0x0000030008207897 */ /* 0x000fe2000fffe03f */
[-C--:B------:R-:W-:Y:S01]  /*2450*/  LEA R124, P0, R35, R144.reuse, 0x1 ;  /* 0x00000090237c7211 */ /* 0x080fe200078008ff */
[----:B------:R-:W-:Y:S01]  /*2460*/  ULDC UR5, c[0x0][0x238] ;  /* 0x00008e0000057ab9 */ /* 0x000fe20000000800 */
[----:B-1----:R-:W-:Y:S01]  /*2470*/  LEA R122, P1, R37, R144, 0x1 ;  /* 0x00000090257a7211 */ /* 0x002fe200078208ff */
[----:B------:R0:W-:Y:S01]  /*2480*/  STL.64 [R1+0xb8], R120 ;  /* 0x0000b87801007387 */ /* 0x0001e20000100a00 */
[----:B------:R-:W-:-:S02]  /*2490*/  LEA.HI.X.SX32 R125, R35, R0, 0x1, P0 ;  /* 0x00000000237d7211 */ /* 0x000fc400000f0eff */
[----:B------:R-:W-:Y:S02]  /*24a0*/  LEA.HI.X.SX32 R123, R37, R0, 0x1, P1 ;  /* 0x00000000257b7211 */ /* 0x000fe400008f0eff */
[C---:B------:R-:W-:Y:S01]  /*24b0*/  LEA R33, R2.reuse, R31, 0x1 ;  /* 0x0000001f02217211 */ /* 0x040fe200078e08ff */
[----:B------:R1:W-:Y:S04]  /*24c0*/  STL.64 [R1+0xb0], R124 ;  /* 0x0000b07c01007387 */ /* 0x0003e80000100a00 */
[----:B------:R2:W-:Y:S01]  /*24d0*/  STL.64 [R1+0xa8], R122 ;  /* 0x0000a87a01007387 */ /* 0x0005e20000100a00 */
[----:B------:R-:W-:Y:S01]  /*24e0*/  IMAD R35, R2, 0x2, R33 ;  /* 0x0000000202237824 */ /* 0x000fe200078e0221 */
[----:B0-----:R-:W-:-:S03]  /*24f0*/  LEA R120, P2, R39, R144, 0x1 ;  /* 0x0000009027787211 */ /* 0x001fc600078408ff */
[----:B------:R-:W-:Y:S01]  /*2500*/  IMAD R37, R2, 0x2, R35 ;  /* 0x0000000202257824 */ /* 0x000fe200078e0223 */
[----:B------:R-:W-:Y:S02]  /*2510*/  LEA.HI.X.SX32 R121, R39, R0, 0x1, P2 ;  /* 0x0000000027797211 */ /* 0x000fe400010f0eff */
[----:B-1----:R-:W-:-:S03]  /*2520*/  LEA R124, P0, R21, R144, 0x1 ;  /* 0x00000090157c7211 */ /* 0x002fc600078008ff */
[----:B------:R0:W-:Y:S01]  /*2530*/  STL.64 [R1+0xa0], R120 ;  /* 0x0000a07801007387 */ /* 0x0001e20000100a00 */
[----:B--2---:R-:W-:Y:S02]  /*2540*/  LEA R122, P1, R23, R144, 0x1 ;  /* 0x00000090177a7211 */ /* 0x004fe400078208ff */
[-C--:B------:R-:W-:Y:S02]  /*2550*/  LEA.HI.X.SX32 R125, R21, R0.reuse, 0x1, P0 ;  /* 0x00000000157d7211 */ /* 0x080fe400000f0eff */
[----:B------:R-:W-:Y:S02]  /*2560*/  LEA.HI.X.SX32 R123, R23, R0, 0x1, P1 ;  /* 0x00000000177b7211 */ /* 0x000fe400008f0eff */
[----:B------:R-:W-:Y:S01]  /*2570*/  LEA R21, R2, R37, 0x1 ;  /* 0x0000002502157211 */ /* 0x000fe200078e08ff */
[----:B------:R1:W-:Y:S01]  /*2580*/  STL.64 [R1+0x98], R124 ;  /* 0x0000987c01007387 */ /* 0x0003e20000100a00 */
[----:B0-----:R-:W-:-:S03]  /*2590*/  LEA R120, P2, R41, R144, 0x1 ;  /* 0x0000009029787211 */ /* 0x001fc600078408ff */
[----:B------:R0:W-:Y:S01]  /*25a0*/  STL.64 [R1+0x90], R122 ;  /* 0x0000907a01007387 */ /* 0x0001e20000100a00 */
[----:B------:R-:W-:Y:S01]  /*25b0*/  IMAD R23, R2, 0x2, R21 ;  /* 0x0000000202177824 */ /* 0x000fe200078e0215 */
[----:B------:R-:W-:Y:S02]  /*25c0*/  LEA.HI.X.SX32 R121, R41, R0, 0x1, P2 ;  /* 0x0000000029797211 */ /* 0x000fe400010f0eff */
[----:B-1----:R-:W-:-:S03]  /*25d0*/  LEA R124, P0, R9, R144, 0x1 ;  /* 0x00000090097c7211 */ /* 0x002fc600078008ff */
[----:B------:R1:W-:Y:S01]  /*25e0*/  STL.64 [R1+0x88], R120 ;  /* 0x0000887801007387 */ /* 0x0003e20000100a00 */
[----:B------:R-:W-:Y:S01]  /*25f0*/  LEA.HI.X.SX32 R125, R9, R0, 0x1, P0 ;  /* 0x00000000097d7211 */ /* 0x000fe200000f0eff */
[----:B------:R-:W-:Y:S01]  /*2600*/  IMAD R9, R2, 0x2, R23 ;  /* 0x0000000202097824 */ /* 0x000fe200078e0217 */
[----:B0-----:R-:W-:-:S03]  /*2610*/  LEA R122, P1, R17, R144, 0x1 ;  /* 0x00000090117a7211 */ /* 0x001fc600078208ff */
[----:B------:R0:W-:Y:S01]  /*2620*/  STL.64 [R1+0x80], R124 ;  /* 0x0000807c01007387 */ /* 0x0001e20000100a00 */
[----:B------:R-:W-:Y:S02]  /*2630*/  LEA.HI.X.SX32 R123, R17, R0, 0x1, P1 ;  /* 0x00000000117b7211 */ /* 0x000fe400008f0eff */
[----:B------:R-:W-:Y:S02]  /*2640*/  LEA R17, R2, R9, 0x1 ;  /* 0x0000000902117211 */ /* 0x000fe400078e08ff */
[C---:B-1----:R-:W-:Y:S01]  /*2650*/  LEA R120, P2, R19.reuse, R144, 0x1 ;  /* 0x0000009013787211 */ /* 0x042fe200078408ff */
[----:B------:R1:W-:Y:S03]  /*2660*/  STL.64 [R1+0x78], R122 ;  /* 0x0000787a01007387 */ /* 0x0003e60000100a00 */
[----:B------:R-:W-:Y:S02]  /*2670*/  LEA.HI.X.SX32 R121, R19, R0, 0x1, P2 ;  /* 0x0000000013797211 */ /* 0x000fe400010f0eff */
[----:B0-----:R-:W-:-:S03]  /*2680*/  LEA R124, P0, R5, R144, 0x1 ;  /* 0x00000090057c7211 */ /* 0x001fc600078008ff */
[----:B------:R0:W-:Y:S01]  /*2690*/  STL.64 [R1+0x70], R120 ;  /* 0x0000707801007387 */ /* 0x0001e20000100a00 */
[----:B------:R-:W-:Y:S01]  /*26a0*/  LEA.HI.X.SX32 R125, R5, R0, 0x1, P0 ;  /* 0x00000000057d7211 */ /* 0x000fe200000f0eff */
[----:B------:R-:W-:Y:S01]  /*26b0*/  IMAD R5, R2, 0x2, R17 ;  /* 0x0000000202057824 */ /* 0x000fe200078e0211 */
[----:B-1----:R-:W-:-:S03]  /*26c0*/  LEA R122, P1, R13, R144, 0x1 ;  /* 0x000000900d7a7211 */ /* 0x002fc600078208ff */
[----:B------:R-:W-:Y:S01]  /*26d0*/  STL.64 [R1+0x68], R124 ;  /* 0x0000687c01007387 */ /* 0x000fe20000100a00 */
[----:B------:R-:W-:Y:S01]  /*26e0*/  LEA.HI.X.SX32 R123, R13, R0, 0x1, P1 ;  /* 0x000000000d7b7211 */ /* 0x000fe200008f0eff */
[----:B------:R-:W-:Y:S01]  /*26f0*/  IMAD R13, R2, 0x2, R5 ;  /* 0x00000002020d7824 */ /* 0x000fe200078e0205 */
[----:B0-----:R-:W-:-:S03]  /*2700*/  LEA R120, P2, R15, R144, 0x1 ;  /* 0x000000900f787211 */ /* 0x001fc600078408ff */
[----:B------:R0:W-:Y:S01]  /*2710*/  STL.64 [R1+0x60], R122 ;  /* 0x0000607a01007387 */ /* 0x0001e20000100a00 */
[----:B------:R-:W-:Y:S02]  /*2720*/  LEA.HI.X.SX32 R121, R15, R0, 0x1, P2 ;  /* 0x000000000f797211 */ /* 0x000fe400010f0eff */
[----:B------:R-:W-:-:S03]  /*2730*/  LEA R18, P2, R11, R144, 0x1 ;  /* 0x000000900b127211 */ /* 0x000fc600078408ff */
[----:B------:R1:W-:Y:S01]  /*2740*/  STL.64 [R1+0x58], R120 ;  /* 0x0000587801007387 */ /* 0x0003e20000100a00 */
[----:B------:R-:W-:Y:S02]  /*2750*/  LEA.HI.X.SX32 R19, R11, R0, 0x1, P2 ;  /* 0x000000000b137211 */ /* 0x000fe400010f0eff */
[-C--:B------:R-:W-:Y:S02]  /*2760*/  LEA R6, P2, R25, R144.reuse, 0x1 ;  /* 0x0000009019067211 */ /* 0x080fe400078408ff */
[----:B0-----:R-:W-:-:S04]  /*2770*/  LEA R122, P0, R3, R144, 0x1 ;  /* 0x00000090037a7211 */ /* 0x001fc800078008ff */
[----:B------:R-:W-:Y:S02]  /*2780*/  LEA.HI.X.SX32 R123, R3, R0, 0x1, P0 ;  /* 0x00000000037b7211 */ /* 0x000fe400000f0eff */
[C---:B------:R-:W-:Y:S02]  /*2790*/  LEA R3, R2.reuse, R13, 0x1 ;  /* 0x0000000d02037211 */ /* 0x040fe400078e08ff */
[C---:B-1----:R-:W-:Y:S01]  /*27a0*/  LEA R120, P1, R7.reuse, R144, 0x1 ;  /* 0x0000009007787211 */ /* 0x042fe200078208ff */
[----:B------:R-:W-:Y:S02]  /*27b0*/  STL.64 [R1+0x50], R122 ;  /* 0x0000507a01007387 */ /* 0x000fe40000100a00 */
[----:B------:R-:W-:Y:S01]  /*27c0*/  IMAD R11, R2, 0x2, R3 ;  /* 0x00000002020b7824 */ /* 0x000fe200078e0203 */
[----:B------:R-:W-:Y:S01]  /*27d0*/  LEA.HI.X.SX32 R121, R7, R0, 0x1, P1 ;  /* 0x0000000007797211 */ /* 0x000fe200008f0eff */
[----:B------:R0:W-:Y:S01]  /*27e0*/  STL.64 [R1+0x40], R18 ;  /* 0x0000401201007387 */ /* 0x0001e20000100a00 */
[----:B------:R-:W-:-:S02]  /*27f0*/  LEA R14, P1, R45, R144, 0x1 ;  /* 0x000000902d0e7211 */ /* 0x000fc400078208ff */
[-C--:B------:R-:W-:Y:S01]  /*2800*/  LEA.HI.X.SX32 R7, R25, R0.reuse, 0x1, P2 ;  /* 0x0000000019077211 */ /* 0x080fe200010f0eff */
[----:B------:R1:W-:Y:S01]  /*2810*/  STL.64 [R1+0x48], R120 ;  /* 0x0000487801007387 */ /* 0x0003e20000100a00 */
[----:B------:R-:W-:-:S05]  /*2820*/  LEA.HI.X.SX32 R15, R45, R0, 0x1, P1 ;  /* 0x000000002d0f7211 */ /* 0x000fca00008f0eff */
[----:B------:R2:W-:Y:S01]  /*2830*/  STL.64 [R1+0x30], R14 ;  /* 0x0000300e01007387 */ /* 0x0005e20000100a00 */
[----:B0-----:R-:W-:-:S04]  /*2840*/  LEA R18, P0, R43, R144, 0x1 ;  /* 0x000000902b127211 */ /* 0x001fc800078008ff */
[----:B------:R-:W-:Y:S02]  /*2850*/  LEA.HI.X.SX32 R19, R43, R0, 0x1, P0 ;  /* 0x000000002b137211 */ /* 0x000fe400000f0eff */
[-C--:B------:R-:W-:Y:S02]  /*2860*/  LEA R122, P0, R27, R144.reuse, 0x1 ;  /* 0x000000901b7a7211 */ /* 0x080fe400078008ff */
[----:B-1----:R-:W-:Y:S01]  /*2870*/  LEA R120, P1, R47, R144, 0x1 ;  /* 0x000000902f787211 */ /* 0x002fe200078208ff */
[----:B------:R0:W-:Y:S01]  /*2880*/  STL.64 [R1+0x38], R18 ;  /* 0x0000381201007387 */ /* 0x0001e20000100a00 */
[----:B--2---:R-:W-:Y:S01]  /*2890*/  IMAD R15, R2, 0x2, R11 ;  /* 0x00000002020f7824 */ /* 0x004fe200078e020b */
[-C--:B------:R-:W-:Y:S02]  /*28a0*/  LEA.HI.X.SX32 R123, R27, R0.reuse, 0x1, P0 ;  /* 0x000000001b7b7211 */ /* 0x080fe400000f0eff */
[----:B------:R1:W-:Y:S01]  /*28b0*/  STL.64 [R1+0x28], R6 ;  /* 0x0000280601007387 */ /* 0x0003e20000100a00 */
[----:B------:R-:W-:-:S03]  /*28c0*/  LEA.HI.X.SX32 R121, R47, R0, 0x1, P1 ;  /* 0x000000002f797211 */ /* 0x000fc600008f0eff */
[----:B------:R-:W-:Y:S01]  /*28d0*/  STL.64 [R1+0x20], R122 ;  /* 0x0000207a01007387 */ /* 0x000fe20000100a00 */
[----:B0-----:R-:W-:-:S03]  /*28e0*/  LEA R19, R2, R15, 0x1 ;  /* 0x0000000f02137211 */ /* 0x001fc600078e08ff */
[----:B------:R0:W-:Y:S01]  /*28f0*/  STL.64 [R1+0x18], R120 ;  /* 0x0000187801007387 */ /* 0x0001e20000100a00 */
[----:B-1----:R-:W-:Y:S01]  /*2900*/  LEA R6, P2, R49, R144, 0x1 ;  /* 0x0000009031067211 */ /* 0x002fe200078408ff */
[----:B------:R-:W-:-:S03]  /*2910*/  IMAD R25, R2, 0x2, R19 ;  /* 0x0000000202197824 */ /* 0x000fc600078e0213 */
[----:B------:R-:W-:Y:S01]  /*2920*/  LEA.HI.X.SX32 R7, R49, R0, 0x1, P2 ;  /* 0x0000000031077211 */ /* 0x000fe200010f0eff */
[C---:B------:R-:W-:Y:S01]  /*2930*/  IMAD R27, R2.reuse, 0x2, R25 ;  /* 0x00000002021b7824 */ /* 0x040fe200078e0219 */
[-C--:B------:R-:W-:Y:S02]  /*2940*/  LEA R250, P2, R33, R144.reuse, 0x1 ;  /* 0x0000009021fa7211 */ /* 0x080fe400078408ff */
[----:B0-----:R-:W-:Y:S01]  /*2950*/  LEA R120, P0, R29, R144, 0x1 ;  /* 0x000000901d787211 */ /* 0x001fe200078008ff */
[----:B------:R0:W-:Y:S01]  /*2960*/  STL.64 [R1+0x10], R6 ;  /* 0x0000100601007387 */ /* 0x0001e20000100a00 */
[-C--:B------:R-:W-:Y:S02]  /*2970*/  LEA.HI.X.SX32 R251, R33, R0.reuse, 0x1, P2 ;  /* 0x0000000021fb7211 */ /* 0x080fe400010f0eff */
[----:B------:R-:W-:Y:S02]  /*2980*/  LEA.HI.X.SX32 R121, R29, R0, 0x1, P0 ;  /* 0x000000001d797211 */ /* 0x000fe400000f0eff */
[----:B------:R-:W-:-:S02]  /*2990*/  LEA R29, R2, R27, 0x1 ;  /* 0x0000001b021d7211 */ /* 0x000fc400078e08ff */
[-C--:B------:R-:W-:Y:S01]  /*29a0*/  LEA R244, P2, R21, R144.reuse, 0x1 ;  /* 0x0000009015f47211 */ /* 0x080fe200078408ff */
[----:B------:R-:W-:Y:S01]  /*29b0*/  STL.64 [R1+0x8], R120 ;  /* 0x0000087801007387 */ /* 0x000fe20000100a00 */
[----:B------:R-:W-:Y:S02]  /*29c0*/  LEA R248, P0, R35, R144, 0x1 ;  /* 0x0000009023f87211 */ /* 0x000fe400078008ff */
[----:B------:R-:W-:Y:S02]  /*29d0*/  LEA.HI.X.SX32 R245, R21, R0, 0x1, P2 ;  /* 0x0000000015f57211 */ /* 0x000fe400010f0eff */
[-C--:B0-----:R-:W-:Y:S02]  /*29e0*/  LEA R6, P1, R31, R144.reuse, 0x1 ;  /* 0x000000901f067211 */ /* 0x081fe400078208ff */
[----:B------:R-:W-:Y:S02]  /*29f0*/  LEA R222, P2, R17, R144, 0x1 ;  /* 0x0000009011de7211 */ /* 0x000fe400078408ff */
[----:B------:R-:W-:Y:S01]  /*2a00*/  LEA.HI.X.SX32 R7, R31, R0, 0x1, P1 ;  /* 0x000000001f077211 */ /* 0x000fe200008f0eff */
[----:B------:R-:W-:Y:S01]  /*2a10*/  IMAD R31, R2, 0x2, R29 ;  /* 0x00000002021f7824 */ /* 0x000fe200078e021d */
[----:B------:R-:W-:-:S02]  /*2a20*/  LEA R246, P1, R37, R144, 0x1 ;  /* 0x0000009025f67211 */ /* 0x000fc400078208ff */
[-C--:B------:R-:W-:Y:S01]  /*2a30*/  LEA.HI.X.SX32 R249, R35, R0.reuse, 0x1, P0 ;  /* 0x0000000023f97211 */ /* 0x080fe200000f0eff */
[C---:B------:R-:W-:Y:S01]  /*2a40*/  IMAD R21, R2.reuse, 0x2, R31 ;  /* 0x0000000202157824 */ /* 0x040fe200078e021f */
[----:B------:R0:W-:Y:S01]  /*2a50*/  STL.64 [R1], R6 ;  /* 0x0000000601007387 */ /* 0x0001e20000100a00 */
[----:B------:R-:W-:Y:S02]  /*2a60*/  LEA.HI.X.SX32 R223, R17, R0, 0x1, P2 ;  /* 0x0000000011df7211 */ /* 0x000fe400010f0eff */
[----:B------:R-:W-:Y:S02]  /*2a70*/  LEA R242, P0, R23, R144, 0x1 ;  /* 0x0000009017f27211 */ /* 0x000fe400078008ff */
[----:B------:R-:W-:Y:S02]  /*2a80*/  LEA R33, R2, R21, 0x1 ;  /* 0x0000001502217211 */ /* 0x000fe400078e08ff */
[----:B------:R-:W-:Y:S02]  /*2a90*/  LEA.HI.X.SX32 R247, R37, R0, 0x1, P1 ;  /* 0x0000000025f77211 */ /* 0x000fe400008f0eff */
[----:B------:R-:W-:-:S02]  /*2aa0*/  LEA R240, P1, R9, R144, 0x1 ;  /* 0x0000009009f07211 */ /* 0x000fc400078208ff */
[----:B------:R-:W-:Y:S01]  /*2ab0*/  LEA.HI.X.SX32 R243, R23, R0, 0x1, P0 ;  /* 0x0000000017f37211 */ /* 0x000fe200000f0eff */
[C---:B0-----:R-:W-:Y:S01]  /*2ac0*/  IMAD R7, R2.reuse, 0x2, R33 ;  /* 0x0000000202077824 */ /* 0x041fe200078e0221 */
[----:B------:R-:W-:Y:S02]  /*2ad0*/  LEA R218, P0, R5, R144, 0x1 ;  /* 0x0000009005da7211 */ /* 0x000fe400078008ff */
[----:B------:R-:W-:Y:S01]  /*2ae0*/  LEA.HI.X.SX32 R241, R9, R0, 0x1, P1 ;  /* 0x0000000009f17211 */ /* 0x000fe200008f0eff */
[C---:B------:R-:W-:Y:S01]  /*2af0*/  IMAD R17, R2.reuse, 0x2, R7 ;  /* 0x0000000202117824 */ /* 0x040fe200078e0207 */
[----:B------:R-:W-:Y:S02]  /*2b00*/  LEA R214, P1, R13, R144, 0x1 ;  /* 0x000000900dd67211 */ /* 0x000fe400078208ff */
[----:B------:R-:W-:Y:S02]  /*2b10*/  LEA.HI.X.SX32 R219, R5, R0, 0x1, P0 ;  /* 0x0000000005db7211 */ /* 0x000fe400000f0eff */
[----:B------:R-:W-:-:S02]  /*2b20*/  LEA R23, R2, R17, 0x1 ;  /* 0x0000001102177211 */ /* 0x000fc400078e08ff */
[----:B------:R-:W-:Y:S02]  /*2b30*/  LEA.HI.X.SX32 R215, R13, R0, 0x1, P1 ;  /* 0x000000000dd77211 */ /* 0x000fe400008f0eff */
[-C--:B------:R-:W-:Y:S01]  /*2b40*/  LEA R194, P1, R15, R144.reuse, 0x1 ;  /* 0x000000900fc27211 */ /* 0x080fe200078208ff */
[C---:B------:R-:W-:Y:S01]  /*2b50*/  IMAD R5, R2.reuse, 0x2, R23 ;  /* 0x0000000202057824 */ /* 0x040fe200078e0217 */
[----:B------:R-:W-:Y:S02]  /*2b60*/  LEA R212, P2, R3, R144, 0x1 ;  /* 0x0000009003d47211 */ /* 0x000fe400078408ff */
[----:B------:R-:W-:Y:S01]  /*2b70*/  LEA.HI.X.SX32 R195, R15, R0, 0x1, P1 ;  /* 0x000000000fc37211 */ /* 0x000fe200008f0eff */
[----:B------:R-:W-:Y:S01]  /*2b80*/  IMAD R13, R2, 0x2, R5 ;  /* 0x00000002020d7824 */ /* 0x000fe200078e0205 */
[----:B------:R-:W-:Y:S02]  /*2b90*/  LEA R208, P0, R11, R144, 0x1 ;  /* 0x000000900bd07211 */ /* 0x000fe400078008ff */
[----:B------:R-:W-:-:S02]  /*2ba0*/  LEA.HI.X.SX32 R213, R3, R0, 0x1, P2 ;  /* 0x0000000003d57211 */ /* 0x000fc400010f0eff */
[C---:B------:R-:W-:Y:S02]  /*2bb0*/  LEA R15, R2.reuse, R13, 0x1 ;  /* 0x0000000d020f7211 */ /* 0x040fe400078e08ff */
[----:B------:R-:W-:Y:S02]  /*2bc0*/  LEA.HI.X.SX32 R209, R11, R0, 0x1, P0 ;  /* 0x000000000bd17211 */ /* 0x000fe400000f0eff */
[-C--:B------:R-:W-:Y:S01]  /*2bd0*/  LEA R192, P0, R25, R144.reuse, 0x1 ;  /* 0x0000009019c07211 */ /* 0x080fe200078008ff */
[C---:B------:R-:W-:Y:S01]  /*2be0*/  IMAD R3, R2.reuse, 0x2, R15 ;  /* 0x0000000202037824 */ /* 0x040fe200078e020f */
[----:B------:R-:W-:Y:S02]  /*2bf0*/  LEA R196, P2, R19, R144, 0x1 ;  /* 0x0000009013c47211 */ /* 0x000fe400078408ff */
[----:B------:R-:W-:Y:S01]  /*2c00*/  LEA.HI.X.SX32 R193, R25, R0, 0x1, P0 ;  /* 0x0000000019c17211 */ /* 0x000fe200000f0eff */
[----:B------:R-:W-:Y:S01]  /*2c10*/  IMAD R9, R2, 0x2, R3 ;  /* 0x0000000202097824 */ /* 0x000fe200078e0203 */
[----:B------:R-:W-:-:S02]  /*2c20*/  LEA R186, P0, R31, R144, 0x1 ;  /* 0x000000901fba7211 */ /* 0x000fc400078008ff */
[----:B------:R-:W-:Y:S02]  /*2c30*/  LEA R190, P1, R27, R144, 0x1 ;  /* 0x000000901bbe7211 */ /* 0x000fe400078208ff */
[C---:B------:R-:W-:Y:S02]  /*2c40*/  LEA R11, R2.reuse, R9, 0x1 ;  /* 0x00000009020b7211 */ /* 0x040fe400078e08ff */
[----:B------:R-:W-:Y:S02]  /*2c50*/  LEA.HI.X.SX32 R187, R31, R0, 0x1, P0 ;  /* 0x000000001fbb7211 */ /* 0x000fe400000f0eff */
[----:B------:R-:W-:Y:S01]  /*2c60*/  LEA R180, P0, R7, R144, 0x1 ;  /* 0x0000009007b47211 */ /* 0x000fe200078008ff */
[C---:B------:R-:W-:Y:S01]  /*2c70*/  IMAD R8, R2.reuse, 0x2, R11 ;  /* 0x0000000202087824 */ /* 0x040fe200078e020b */
[-C--:B------:R-:W-:Y:S02]  /*2c80*/  LEA.HI.X.SX32 R197, R19, R0.reuse, 0x1, P2 ;  /* 0x0000000013c57211 */ /* 0x080fe400010f0eff */
[-C--:B------:R-:W-:Y:S01]  /*2c90*/  LEA.HI.X.SX32 R181, R7, R0.reuse, 0x1, P0 ;  /* 0x0000000007b57211 */ /* 0x080fe200000f0eff */
[----:B------:R-:W-:Y:S01]  /*2ca0*/  IMAD R7, R2, 0x2, R8 ;  /* 0x0000000202077824 */ /* 0x000fe200078e0208 */
[----:B------:R-:W-:-:S02]  /*2cb0*/  LEA.HI.X.SX32 R191, R27, R0, 0x1, P1 ;  /* 0x000000001bbf7211 */ /* 0x000fc400008f0eff */
[-C--:B------:R-:W-:Y:S02]  /*2cc0*/  LEA R188, P2, R29, R144.reuse, 0x1 ;  /* 0x000000901dbc7211 */ /* 0x080fe400078408ff */
[-C--:B------:R-:W-:Y:S02]  /*2cd0*/  LEA R184, P1, R21, R144.reuse, 0x1 ;  /* 0x0000009015b87211 */ /* 0x080fe400078208ff */
[----:B------:R-:W-:Y:S02]  /*2ce0*/  LEA R174, P0, R5, R144, 0x1 ;  /* 0x0000009005ae7211 */ /* 0x000fe400078008ff */
[----:B------:R-:W-:Y:S02]  /*2cf0*/  LEA R6, R2, R7, 0x1 ;  /* 0x0000000702067211 */ /* 0x000fe400078e08ff */
[-C--:B------:R-:W-:Y:S02]  /*2d00*/  LEA.HI.X.SX32 R189, R29, R0.reuse, 0x1, P2 ;  /* 0x000000001dbd7211 */ /* 0x080fe400010f0eff */
[----:B------:R-:W-:-:S02]  /*2d10*/  LEA.HI.X.SX32 R185, R21, R0, 0x1, P1 ;  /* 0x0000000015b97211 */ /* 0x000fc400008f0eff */
[-C--:B------:R-:W-:Y:S02]  /*2d20*/  LEA R182, P2, R33, R144.reuse, 0x1 ;  /* 0x0000009021b67211 */ /* 0x080fe400078408ff */
[----:B------:R-:W-:Y:S02]  /*2d30*/  LEA R178, P1, R17, R144, 0x1 ;  /* 0x0000009011b27211 */ /* 0x000fe400078208ff */
[-C--:B------:R-:W-:Y:S01]  /*2d40*/  LEA.HI.X.SX32 R175, R5, R0.reuse, 0x1, P0 ;  /* 0x0000000005af7211 */ /* 0x080fe200000f0eff */
[C---:B------:R-:W-:Y:S01]  /*2d50*/  IMAD R5, R2.reuse, 0x2, R6 ;  /* 0x0000000202057824 */ /* 0x040fe200078e0206 */
[-C--:B------:R-:W-:Y:S02]  /*2d60*/  LEA.HI.X.SX32 R183, R33, R0.reuse, 0x1, P2 ;  /* 0x0000000021b77211 */ /* 0x080fe400010f0eff */
[----:B------:R-:W-:Y:S01]  /*2d70*/  LEA.HI.X.SX32 R179, R17, R0, 0x1, P1 ;  /* 0x0000000011b37211 */ /* 0x000fe200008f0eff */
[----:B------:R-:W-:Y:S01]  /*2d80*/  IMAD R4, R2, 0x2, R5 ;  /* 0x0000000202047824 */ /* 0x000fe200078e0205 */
[----:B------:R-:W-:-:S02]  /*2d90*/  LEA R176, P2, R23, R144, 0x1 ;  /* 0x0000009017b07211 */ /* 0x000fc400078408ff */
[-C--:B------:R-:W-:Y:S02]  /*2da0*/  LEA R172, P1, R13, R144.reuse, 0x1 ;  /* 0x000000900dac7211 */ /* 0x080fe400078208ff */
[----:B------:R-:W-:Y:S02]  /*2db0*/  LEA R168, P0, R3, R144, 0x1 ;  /* 0x0000009003a87211 */ /* 0x000fe400078008ff */
[-C--:B------:R-:W-:Y:S02]  /*2dc0*/  LEA.HI.X.SX32 R177, R23, R0.reuse, 0x1, P2 ;  /* 0x0000000017b17211 */ /* 0x080fe400010f0eff */
[----:B------:R-:W-:Y:S02]  /*2dd0*/  LEA.HI.X.SX32 R173, R13, R0, 0x1, P1 ;  /* 0x000000000dad7211 */ /* 0x000fe400008f0eff */
[-C--:B------:R-:W-:Y:S02]  /*2de0*/  LEA R170, P2, R15, R144.reuse, 0x1 ;  /* 0x000000900faa7211 */ /* 0x080fe400078408ff */
[----:B------:R-:W-:-:S02]  /*2df0*/  LEA R166, P1, R9, R144, 0x1 ;  /* 0x0000009009a67211 */ /* 0x000fc400078208ff */
[----:B------:R-:W-:Y:S02]  /*2e00*/  LEA.HI.X.SX32 R169, R3, R0, 0x1, P0 ;  /* 0x0000000003a97211 */ /* 0x000fe400000f0eff */
[C---:B------:R-:W-:Y:S02]  /*2e10*/  LEA R3, R2.reuse, R4, 0x1 ;  /* 0x0000000402037211 */ /* 0x040fe400078e08ff */
[-C--:B------:R-:W-:Y:S02]  /*2e20*/  LEA.HI.X.SX32 R171, R15, R0.reuse, 0x1, P2 ;  /* 0x000000000fab7211 */ /* 0x080fe400010f0eff */
[----:B------:R-:W-:Y:S01]  /*2e30*/  LEA.HI.X.SX32 R167, R9, R0, 0x1, P1 ;  /* 0x0000000009a77211 */ /* 0x000fe200008f0eff */
[----:B------:R-:W-:Y:S01]  /*2e40*/  IMAD R9, R2, 0x2, R3 ;  /* 0x0000000202097824 */ /* 0x000fe200078e0203 */
[-C--:B------:R-:W-:Y:S02]  /*2e50*/  LEA R164, P2, R11, R144.reuse, 0x1 ;  /* 0x000000900ba47211 */ /* 0x080fe400078408ff */
[----:B------:R-:W-:-:S02]  /*2e60*/  LEA R160, P1, R7, R144, 0x1 ;  /* 0x0000009007a07211 */ /* 0x000fc400078208ff */
[-C--:B------:R-:W-:Y:S02]  /*2e70*/  LEA.HI.X.SX32 R165, R11, R0.reuse, 0x1, P2 ;  /* 0x000000000ba57211 */ /* 0x080fe400010f0eff */
[----:B------:R-:W-:Y:S01]  /*2e80*/  LEA.HI.X.SX32 R161, R7, R0, 0x1, P1 ;  /* 0x0000000007a17211 */ /* 0x000fe200008f0eff */
[----:B------:R-:W-:Y:S01]  /*2e90*/  IMAD R7, R2, 0x2, R9 ;  /* 0x0000000202077824 */ /* 0x000fe200078e0209 */
[-C--:B------:R-:W-:Y:S02]  /*2ea0*/  LEA R158, P2, R6, R144.reuse, 0x1 ;  /* 0x00000090069e7211 */ /* 0x080fe400078408ff */
[----:B------:R-:W-:Y:S02]  /*2eb0*/  LEA R162, P0, R8, R144, 0x1 ;  /* 0x0000009008a27211 */ /* 0x000fe400078008ff */
[----:B------:R-:W-:Y:S02]  /*2ec0*/  LEA.HI.X.SX32 R159, R6, R0, 0x1, P2 ;  /* 0x00000000069f7211 */ /* 0x000fe400010f0eff */
[----:B------:R-:W-:-:S02]  /*2ed0*/  LEA R6, R2, R7, 0x1 ;  /* 0x0000000702067211 */ /* 0x000fc400078e08ff */
[----:B------:R-:W-:Y:S02]  /*2ee0*/  LEA.HI.X.SX32 R163, R8, R0, 0x1, P0 ;  /* 0x0000000008a37211 */ /* 0x000fe400000f0eff */
[-C--:B------:R-:W-:Y:S01]  /*2ef0*/  LEA R156, P0, R5, R144.reuse, 0x1 ;  /* 0x00000090059c7211 */ /* 0x080fe200078008ff */
[----:B------:R-:W-:Y:S01]  /*2f00*/  IMAD R2, R2, 0x2, R6 ;  /* 0x0000000202027824 */ /* 0x000fe200078e0206 */
[CC--:B------:R-:W-:Y:S02]  /*2f10*/  LEA R154, P1, R4.reuse, R144.reuse, 0x1 ;  /* 0x00000090049a7211 */ /* 0x0c0fe400078208ff */
[----:B------:R-:W-:Y:S02]  /*2f20*/  LEA R152, P2, R3, R144, 0x1 ;  /* 0x0000009003987211 */ /* 0x000fe400078408ff */
[-C--:B------:R-:W-:Y:S01]  /*2f30*/  LEA.HI.X.SX32 R157, R5, R0.reuse, 0x1, P0 ;  /* 0x00000000059d7211 */ /* 0x080fe200000f0eff */
[----:B------:R-:W-:Y:S01]  /*2f40*/  IMAD.MOV.U32 R5, RZ, RZ, RZ ;  /* 0x000000ffff057224 */ /* 0x000fe200078e00ff */
[-C--:B------:R-:W-:Y:S01]  /*2f50*/  LEA.HI.X.SX32 R155, R4, R0.reuse, 0x1, P1 ;  /* 0x00000000049b7211 */ /* 0x080fe200008f0eff */
[----:B------:R-:W-:Y:S01]  /*2f60*/  IMAD.MOV.U32 R4, RZ, RZ, 0x3f800000 ;  /* 0x3f800000ff047424 */ /* 0x000fe200078e00ff */
[----:B------:R-:W-:-:S02]  /*2f70*/  LEA.HI.X.SX32 R153, R3, R0, 0x1, P2 ;  /* 0x0000000003997211 */ /* 0x000fc400010f0eff */
[-C--:B------:R-:W-:Y:S02]  /*2f80*/  LEA R150, P0, R9, R144.reuse, 0x1 ;  /* 0x0000009009967211 */ /* 0x080fe400078008ff */
[-C--:B------:R-:W-:Y:S02]  /*2f90*/  LEA R148, P1, R7, R144.reuse, 0x1 ;  /* 0x0000009007947211 */ /* 0x080fe400078208ff */
[-C--:B------:R-:W-:Y:S02]  /*2fa0*/  LEA R146, P2, R6, R144.reuse, 0x1 ;  /* 0x0000009006927211 */ /* 0x080fe400078408ff */
[----:B------:R-:W-:Y:S02]  /*2fb0*/  LEA R144, P3, R2, R144, 0x1 ;  /* 0x0000009002907211 */ /* 0x000fe400078608ff */
[-C--:B------:R-:W-:Y:S02]  /*2fc0*/  LEA.HI.X.SX32 R151, R9, R0.reuse, 0x1, P0 ;  /* 0x0000000009977211 */ /* 0x080fe400000f0eff */
[----:B------:R-:W-:-:S02]  /*2fd0*/  LEA.HI.X.SX32 R149, R7, R0, 0x1, P1 ;  /* 0x0000000007957211 */ /* 0x000fc400008f0eff */
[-C--:B------:R-:W-:Y:S02]  /*2fe0*/  LEA.HI.X.SX32 R147, R6, R0.reuse, 0x1, P2 ;  /* 0x0000000006937211 */ /* 0x080fe400010f0eff */
[----:B------:R-:W-:Y:S01]  /*2ff0*/  LEA.HI.X.SX32 R145, R2, R0, 0x1, P3 ;  /* 0x0000000002917211 */ /* 0x000fe200018f0eff */
[----:B------:R-:W-:Y:S01]  /*3000*/  IMAD.MOV.U32 R0, RZ, RZ, 0x3f800000 ;  /* 0x3f800000ff007424 */ /* 0x000fe200078e00ff */
[----:B------:R-:W-:Y:S01]  /*3010*/  MOV R7, 0xff800000 ;  /* 0xff80000000077802 */ /* 0x000fe20000000f00 */
[----:B------:R-:W-:Y:S01]  /*3020*/  IMAD.MOV.U32 R2, RZ, RZ, RZ ;  /* 0x000000ffff027224 */ /* 0x000fe200078e00ff */
[----:B------:R-:W-:-:S07]  /*3030*/  MOV R23, 0xff800000 ;  /* 0xff80000000177802 */ /* 0x000fce0000000f00 */
.L_x_1:
[----:B------:R-:W2:Y:S04]  /*3040*/  LDL.64 R16, [R1+0x2c0] ;  /* 0x0002c00001107983 */ /* 0x000ea80000100a00 */
[----:B------:R-:W3:Y:S04]  /*3050*/  LDL.64 R14, [R1+0x2b8] ;  /* 0x0002b800010e7983 */ /* 0x000ee80000100a00 */
[----:B------:R-:W4:Y:S04]  /*3060*/  LDL.64 R130, [R1+0x2a0] ;  /* 0x0002a00001827983 */ /* 0x000f280000100a00 */
[----:B------:R-:W5:Y:S04]  /*3070*/  LDL.64 R18, [R1+0x2c8] ;  /* 0x0002c80001127983 */ /* 0x000f680000100a00 */
        /* <DEDUP_REMOVED lines=16> */
[----:B------:R-:W5:Y:S01]  /*3180*/  LDL.64 R204, [R1+0x100] ;  /* 0x0001000001cc7983 */ /* 0x000f620000100a00 */
[----:B------:R-:W-:Y:S01]  /*3190*/  R2UR UR6, R252 ;  /* 0x00000000fc0672ca */ /* 0x000fe200000e0000 */
[----:B------:R-:W-:Y:S01]  /*31a0*/  UMOV UR59, 0x40000040 ;  /* 0x40000040003b7882 */ /* 0x000fe20000000000 */
[----:B------:R-:W-:-:S02]  /*31b0*/  MOV R6, UR47 ;  /* 0x0000002f00067c02 */ /* 0x000fc40008000f00 */
[----:B------:R-:W-:Y:S01]  /*31c0*/  MOV R9, UR46 ;  /* 0x0000002e00097c02 */ /* 0x000fe20008000f00 */
[----:B------:R-:W-:Y:S01]  /*31d0*/  UMOV UR44, UR56 ;  /* 0x00000038002c7c82 */ /* 0x000fe20008000000 */
[----:B------:R-:W-:Y:S01]  /*31e0*/  UMOV UR45, UR57 ;  /* 0x00000039002d7c82 */ /* 0x000fe20008000000 */
[----:B------:R-:W-:Y:S02]  /*31f0*/  MOV R8, UR51 ;  /* 0x0000003300087c02 */ /* 0x000fe40008000f00 */
[----:B------:R-:W-:Y:S01]  /*3200*/  MOV R3, UR50 ;  /* 0x0000003200037c02 */ /* 0x000fe20008000f00 */
[----:B------:R-:W-:Y:S01]  /*3210*/  UMOV UR48, UR8 ;  /* 0x0000000800307c82 */ /* 0x000fe20008000000 */
[----:B------:R-:W-:Y:S01]  /*3220*/  UMOV UR49, UR9 ;  /* 0x0000000900317c82 */ /* 0x000fe20008000000 */
[----:B------:R-:W-:Y:S02]  /*3230*/  MOV R10, UR55 ;  /* 0x00000037000a7c02 */ /* 0x000fe40008000f00 */
[----:B------:R-:W-:Y:S01]  /*3240*/  MOV R11, UR54 ;  /* 0x00000036000b7c02 */ /* 0x000fe20008000f00 */
[----:B------:R-:W-:Y:S01]  /*3250*/  UMOV UR52, UR12 ;  /* 0x0000000c00347c82 */ /* 0x000fe20008000000 */
[----:B------:R-:W-:Y:S01]  /*3260*/  UMOV UR53, UR13 ;  /* 0x0000000d00357c82 */ /* 0x000fe20008000000 */
[----:B------:R-:W-:Y:S01]  /*3270*/  UMOV UR36, UR16 ;  /* 0x0000001000247c82 */ /* 0x000fe20008000000 */
[----:B------:R-:W-:Y:S01]  /*3280*/  UMOV UR37, UR17 ;  /* 0x0000001100257c82 */ /* 0x000fe20008000000 */
[----:B------:R-:W5:Y:S04]  /*3290*/  LDL.64 R230, [R1+0x78] ;  /* 0x0000780001e67983 */ /* 0x000f680000100a00 */
[----:B------:R-:W5:Y:S04]  /*32a0*/  LDL.64 R224, [R1+0x30] ;  /* 0x0000300001e07983 */ /* 0x000f680000100a00 */
[----:B------:R-:W5:Y:S04]  /*32b0*/  LDL.64 R228, [R1+0x40] ;  /* 0x0000400001e47983 */ /* 0x000f680000100a00 */
[----:B------:R-:W5:Y:S04]  /*32c0*/  LDL.64 R226, [R1+0x38] ;  /* 0x0000380001e27983 */ /* 0x000f680000100a00 */
[----:B------:R-:W5:Y:S04]  /*32d0*/  LDL.64 R220, [R1+0x20] ;  /* 0x0000200001dc7983 */ /* 0x000f680000100a00 */
[----:B------:R-:W5:Y:S04]  /*32e0*/  LDL.64 R210, [R1+0x10] ;  /* 0x0000100001d27983 */ /* 0x000f680000100a00 */
[----:B------:R-:W5:Y:S01]  /*32f0*/  LDL.64 R216, [R1+0x18] ;  /* 0x0000180001d87983 */ /* 0x000f620000100a00 */
[----:B--2---:R-:W-:-:S04]  /*3300*/  IMAD.WIDE R16, R2, 0x2, R16 ;  /* 0x0000000202107825 */ /* 0x004fc800078e0210 */
[C---:B---3--:R-:W-:Y:S01]  /*3310*/  IMAD.WIDE R14, R2.reuse, 0x2, R14 ;  /* 0x00000002020e7825 */ /* 0x048fe200078e020e */
[----:B------:R4:W2:Y:S04]  /*3320*/  LDG.E.U16 R35, desc[UR60][R16.64] ;  /* 0x0000003c10237981 */ /* 0x0008a8000c1e1500 */
[----:B------:R0:W3:Y:S01]  /*3330*/  LDG.E.U16 R29, desc[UR60][R14.64] ;  /* 0x0000003c0e1d7981 */ /* 0x0000e2000c1e1500 */
[----:B----4-:R-:W-:-:S03]  /*3340*/  IMAD.WIDE R16, R2, 0x2, R130 ;  /* 0x0000000202107825 */ /* 0x010fc600078e0282 */
[----:B------:R-:W4:Y:S01]  /*3350*/  LDL.64 R130, [R1+0x240] ;  /* 0x0002400001827983 */ /* 0x000f220000100a00 */
[----:B-----5:R-:W-:-:S03]  /*3360*/  IMAD.WIDE R18, R2, 0x2, R18 ;  /* 0x0000000202127825 */ /* 0x020fc600078e0212 */
[----:B------:R1:W5:Y:S01]  /*3370*/  LDG.E.U16 R39, desc[UR60][R16.64] ;  /* 0x0000003c10277981 */ /* 0x000362000c1e1500 */
[----:B------:R-:W-:-:S03]  /*3380*/  IMAD.WIDE R12, R2, 0x2, R12 ;  /* 0x00000002020c7825 */ /* 0x000fc600078e020c */
[----:B------:R-:W2:Y:S01]  /*3390*/  LDG.E.U16 R41, desc[UR60][R18.64] ;  /* 0x0000003c12297981 */ /* 0x000ea2000c1e1500 */
[----:B------:R-:W-:-:S03]  /*33a0*/  IMAD.WIDE R42, R2, 0x2, R142 ;  /* 0x00000002022a7825 */ /* 0x000fc600078e028e */
[----:B------:R-:W3:Y:S01]  /*33b0*/  LDL.64 R142, [R1+0x238] ;  /* 0x00023800018e7983 */ /* 0x000ee20000100a00 */
[----:B0-----:R-:W-:-:S03]  /*33c0*/  IMAD.WIDE R14, R2, 0x2, R128 ;  /* 0x00000002020e7825 */ /* 0x001fc600078e0280 */
[----:B------:R-:W5:Y:S01]  /*33d0*/  LDL.64 R128, [R1+0x230] ;  /* 0x0002300001807983 */ /* 0x000f620000100a00 */
[----:B------:R-:W-:-:S03]  /*33e0*/  IMAD.WIDE R44, R2, 0x2, R124 ;  /* 0x00000002022c7825 */ /* 0x000fc600078e027c */
[----:B------:R0:W2:Y:S01]  /*33f0*/  LDG.E.U16 R19, desc[UR60][R12.64] ;  /* 0x0000003c0c137981 */ /* 0x0000a2000c1e1500 */
[----:B-1----:R-:W-:-:S03]  /*3400*/  IMAD.WIDE R16, R2, 0x2, R122 ;  /* 0x0000000202107825 */ /* 0x002fc600078e027a */
[----:B------:R1:W2:Y:S04]  /*3410*/  LDG.E.U16 R28, desc[UR60][R14.64] ;  /* 0x0000003c0e1c7981 */ /* 0x0002a8000c1e1500 */
[----:B------:R-:W2:Y:S01]  /*3420*/  LDL.64 R124, [R1+0x220] ;  /* 0x00022000017c7983 */ /* 0x000ea20000100a00 */
[----:B0-----:R-:W-:-:S03]  /*3430*/  IMAD.WIDE R12, R2, 0x2, R126 ;  /* 0x00000002020c7825 */ /* 0x001fc600078e027e */
[----:B------:R-:W2:Y:S01]  /*3440*/  LDL.64 R126, [R1+0x228] ;  /* 0x00022800017e7983 */ /* 0x000ea20000100a00 */
[----:B-1----:R-:W-:-:S03]  /*3450*/  IMAD.WIDE R14, R2, 0x2, R120 ;  /* 0x00000002020e7825 */ /* 0x002fc600078e0278 */
[----:B------:R-:W2:Y:S04]  /*3460*/  LDL.64 R122, [R1+0x218] ;  /* 0x00021800017a7983 */ /* 0x000ea80000100a00 */
[----:B------:R-:W2:Y:S01]  /*3470*/  LDL.64 R120, [R1+0x210] ;  /* 0x0002100001787983 */ /* 0x000ea20000100a00 */
[----:B------:R-:W-:-:S03]  /*3480*/  IMAD.WIDE R24, R2, 0x2, R198 ;  /* 0x0000000202187825 */ /* 0x000fc600078e02c6 */
[----:B------:R-:W2:Y:S01]  /*3490*/  LDG.E.U16 R44, desc[UR60][R44.64] ;  /* 0x0000003c2c2c7981 */ /* 0x000ea2000c1e1500 */
[----:B------:R-:W-:-:S03]  /*34a0*/  IMAD.WIDE R20, R2, 0x2, R20 ;  /* 0x0000000202147825 */ /* 0x000fc600078e0214 */
[----:B------:R0:W2:Y:S01]  /*34b0*/  LDG.E.U16 R18, desc[UR60][R12.64] ;  /* 0x0000003c0c127981 */ /* 0x0000a2000c1e1500 */
[----:B------:R-:W-:-:S03]  /*34c0*/  IMAD.WIDE R46, R2, 0x2, R132 ;  /* 0x00000002022e7825 */ /* 0x000fc600078e0284 */
[----:B------:R1:W2:Y:S04]  /*34d0*/  LDG.E.U16 R34, desc[UR60][R24.64] ;  /* 0x0000003c18227981 */ /* 0x0002a8000c1e1500 */
[----:B------:R-:W2:Y:S01]  /*34e0*/  LDG.E.U16 R45, desc[UR60][R14.64] ;  /* 0x0000003c0e2d7981 */ /* 0x000ea2000c1e1500 */
[----:B0-----:R-:W-:-:S03]  /*34f0*/  IMAD.WIDE R12, R2, 0x2, R140 ;  /* 0x00000002020c7825 */ /* 0x001fc600078e028c */
[----:B------:R-:W2:Y:S01]  /*3500*/  LDL.64 R140, [R1+0x208] ;  /* 0x00020800018c7983 */ /* 0x000ea20000100a00 */
[----:B-1----:R-:W-:-:S03]  /*3510*/  IMAD.WIDE R24, R2, 0x2, R138 ;  /* 0x0000000202187825 */ /* 0x002fc600078e028a */
[----:B------:R0:W2:Y:S04]  /*3520*/  LDG.E.U16 R27, desc[UR60][R20.64] ;  /* 0x0000003c141b7981 */ /* 0x0000a8000c1e1500 */
[----:B------:R3:W2:Y:S04]  /*3530*/  LDG.E.U16 R37, desc[UR60][R12.64] ;  /* 0x0000003c0c257981 */ /* 0x0006a8000c1e1500 */
[----:B------:R-:W2:Y:S01]  /*3540*/  LDL.64 R132, [R1+0x1f0] ;  /* 0x0001f00001847983 */ /* 0x000ea20000100a00 */
[----:B0-----:R-:W-:-:S03]  /*3550*/  IMAD.WIDE R20, R2, 0x2, R134 ;  /* 0x0000000202147825 */ /* 0x001fc600078e0286 */
[----:B------:R-:W2:Y:S04]  /*3560*/  LDL.64 R138, [R1+0x200] ;  /* 0x00020000018a7983 */ /* 0x000ea80000100a00 */
[----:B------:R-:W2:Y:S04]  /*3570*/  LDL.64 R134, [R1+0x1f8] ;  /* 0x0001f80001867983 */ /* 0x000ea80000100a00 */
[----:B------:R-:W2:Y:S04]  /*3580*/  LDL.64 R198, [R1+0x1d0] ;  /* 0x0001d00001c67983 */ /* 0x000ea80000100a00 */
[----:B------:R-:W2:Y:S04]  /*3590*/  LDG.E.U16 R17, desc[UR60][R16.64] ;  /* 0x0000003c10117981 */ /* 0x000ea8000c1e1500 */
[----:B------:R-:W2:Y:S04]  /*35a0*/  LDG.E.U16 R26, desc[UR60][R24.64] ;  /* 0x0000003c181a7981 */ /* 0x000ea8000c1e1500 */
[----:B------:R-:W2:Y:S04]  /*35b0*/  LDG.E.U16 R42, desc[UR60][R42.64] ;  /* 0x0000003c2a2a7981 */ /* 0x000ea8000c1e1500 */
[----:B------:R-:W2:Y:S04]  /*35c0*/  LDG.E.U16 R16, desc[UR60][R20.64] ;  /* 0x0000003c14107981 */ /* 0x000ea8000c1e1500 */
[----:B------:R-:W2:Y:S01]  /*35d0*/  LDG.E.U16 R46, desc[UR60][R46.64] ;  /* 0x0000003c2e2e7981 */ /* 0x000ea2000c1e1500 */
[----:B----4-:R-:W-:-:S03]  /*35e0*/  IMAD.WIDE R14, R2, 0x2, R130 ;  /* 0x00000002020e7825 */ /* 0x010fc600078e0282 */
[----:B------:R-:W4:Y:S04]  /*35f0*/  LDL.64 R130, [R1+0x1e8] ;  /* 0x0001e80001827983 */ /* 0x000f280000100a00 */
[----:B------:R5:W4:Y:S01]  /*3600*/  LDG.E.U16 R36, desc[UR60][R14.64] ;  /* 0x0000003c0e247981 */ /* 0x000b22000c1e1500 */
[----:B---3--:R-:W-:-:S03]  /*3610*/  IMAD.WIDE R12, R2, 0x2, R142 ;  /* 0x00000002020c7825 */ /* 0x008fc600078e028e */
[----:B------:R-:W3:Y:S01]  /*3620*/  LDL.64 R142, [R1+0x1c0] ;  /* 0x0001c000018e7983 */ /* 0x000ee20000100a00 */
[----:B-----5:R-:W-:-:S03]  /*3630*/  IMAD.WIDE R14, R2, 0x2, R128 ;  /* 0x00000002020e7825 */ /* 0x020fc600078e0280 */
[----:B------:R-:W5:Y:S04]  /*3640*/  LDL.64 R128, [R1+0x1c8] ;  /* 0x0001c80001807983 */ /* 0x000f680000100a00 */
[----:B------:R0:W3:Y:S04]  /*3650*/  LDG.E.U16 R25, desc[UR60][R12.64] ;  /* 0x0000003c0c197981 */ /* 0x0000e8000c1e1500 */
[----:B------:R-:W3:Y:S01]  /*3660*/  LDG.E.U16 R15, desc[UR60][R14.64] ;  /* 0x0000003c0e0f7981 */ /* 0x000ee2000c1e1500 */
[----:B--2---:R-:W-:-:S03]  /*3670*/  IMAD.WIDE R30, R2, 0x2, R124 ;  /* 0x00000002021e7825 */ /* 0x004fc600078e027c */
[----:B------:R-:W2:Y:S01]  /*3680*/  LDL.64 R124, [R1+0x1b0] ;  /* 0x0001b000017c7983 */ /* 0x000ea20000100a00 */
[----:B------:R-:W-:-:S03]  /*3690*/  IMAD.WIDE R32, R2, 0x2, R126 ;  /* 0x0000000202207825 */ /* 0x000fc600078e027e */
[----:B------:R-:W3:Y:S01]  /*36a0*/  LDL.64 R126, [R1+0x1b8] ;  /* 0x0001b800017e7983 */ /* 0x000ee20000100a00 */
[----:B------:R-:W-:-:S03]  /*36b0*/  IMAD.WIDE R20, R2, 0x2, R122 ;  /* 0x0000000202147825 */ /* 0x000fc600078e027a */
[----:B------:R-:W3:Y:S01]  /*36c0*/  LDL.64 R122, [R1+0x1a8] ;  /* 0x0001a800017a7983 */ /* 0x000ee20000100a00 */
[----:B0-----:R-:W-:-:S03]  /*36d0*/  IMAD.WIDE R12, R2, 0x2, R120 ;  /* 0x00000002020c7825 */ /* 0x001fc600078e0278 */
[----:B------:R-:W3:Y:S04]  /*36e0*/  LDL.64 R120, [R1+0x1a0] ;  /* 0x0001a00001787983 */ /* 0x000ee80000100a00 */
[----:B------:R0:W3:Y:S04]  /*36f0*/  LDG.E.U16 R14, desc[UR60][R12.64] ;  /* 0x0000003c0c0e7981 */ /* 0x0000e8000c1e1500 */
[----:B------:R1:W3:Y:S04]  /*3700*/  LDG.E.U16 R43, desc[UR60][R32.64] ;  /* 0x0000003c202b7981 */ /* 0x0002e8000c1e1500 */
[----:B------:R1:W3:Y:S04]  /*3710*/  LDG.E.U16 R24, desc[UR60][R20.64] ;  /* 0x0000003c14187981 */ /* 0x0002e8000c1e1500 */
[----:B------:R-:W3:Y:S01]  /*3720*/  LDG.E.U16 R31, desc[UR60][R30.64] ;  /* 0x0000003c1e1f7981 */ /* 0x000ee2000c1e1500 */
[----:B------:R-:W-:-:S03]  /*3730*/  IMAD.WIDE R48, R2, 0x2, R140 ;  /* 0x0000000202307825 */ /* 0x000fc600078e028c */
[----:B------:R-:W3:Y:S04]  /*3740*/  LDL.64 R140, [R1+0x188] ;  /* 0x00018800018c7983 */ /* 0x000ee80000100a00 */
[----:B------:R-:W3:Y:S01]  /*3750*/  LDG.E.U16 R47, desc[UR60][R48.64] ;  /* 0x0000003c302f7981 */ /* 0x000ee2000c1e1500 */
[----:B0-----:R-:W-:-:S03]  /*3760*/  IMAD.WIDE R12, R2, 0x2, R132 ;  /* 0x00000002020c7825 */ /* 0x001fc600078e0284 */
[----:B------:R-:W3:Y:S01]  /*3770*/  LDL.64 R132, [R1+0x128] ;  /* 0x0001280001847983 */ /* 0x000ee20000100a00 */
[----:B-1----:R-:W-:-:S03]  /*3780*/  IMAD.WIDE R32, R2, 0x2, R138 ;  /* 0x0000000202207825 */ /* 0x002fc600078e028a */
[----:B------:R-:W3:Y:S01]  /*3790*/  LDL.64 R138, [R1+0x168] ;  /* 0x00016800018a7983 */ /* 0x000ee20000100a00 */
[----:B------:R-:W-:-:S03]  /*37a0*/  IMAD.WIDE R20, R2, 0x2, R134 ;  /* 0x0000000202147825 */ /* 0x000fc600078e0286 */
[----:B------:R-:W3:Y:S01]  /*37b0*/  LDL.64 R134, [R1+0x148] ;  /* 0x0001480001867983 */ /* 0x000ee20000100a00 */
[----:B------:R-:W-:-:S03]  /*37c0*/  IMAD.WIDE R52, R2, 0x2, R198 ;  /* 0x0000000202347825 */ /* 0x000fc600078e02c6 */
[----:B------:R-:W3:Y:S04]  /*37d0*/  LDG.E.U16 R13, desc[UR60][R12.64] ;  /* 0x0000003c0c0d7981 */ /* 0x000ee8000c1e1500 */
[----:B------:R-:W3:Y:S04]  /*37e0*/  LDG.E.U16 R38, desc[UR60][R32.64] ;  /* 0x0000003c20267981 */ /* 0x000ee8000c1e1500 */
[----:B------:R-:W3:Y:S04]  /*37f0*/  LDG.E.U16 R22, desc[UR60][R20.64] ;  /* 0x0000003c14167981 */ /* 0x000ee8000c1e1500 */
[----:B------:R2:W3:Y:S04]  /*3800*/  LDG.E.U16 R12, desc[UR60][R52.64] ;  /* 0x0000003c340c7981 */ /* 0x0004e8000c1e1500 */
[----:B------:R-:W3:Y:S01]  /*3810*/  LDL.64 R198, [R1+0x178] ;  /* 0x0001780001c67983 */ /* 0x000ee20000100a00 */
[----:B----4-:R-:W-:-:S03]  /*3820*/  IMAD.WIDE R58, R2, 0x2, R130 ;  /* 0x00000002023a7825 */ /* 0x010fc600078e0282 */
[----:B------:R-:W4:Y:S04]  /*3830*/  LDL.64 R130, [R1+0x108] ;  /* 0x0001080001827983 */ /* 0x000f280000100a00 */
[----:B------:R-:W4:Y:S01]  /*3840*/  LDG.E.U16 R58, desc[UR60][R58.64] ;  /* 0x0000003c3a3a7981 */ /* 0x000f22000c1e1500 */
[----:B-----5:R-:W-:-:S03]  /*3850*/  IMAD.WIDE R50, R2, 0x2, R128 ;  /* 0x0000000202327825 */ /* 0x020fc600078e0280 */
[----:B------:R-:W5:Y:S04]  /*3860*/  LDL.64 R128, [R1+0xe8] ;  /* 0x0000e80001807983 */ /* 0x000f680000100a00 */
[----:B------:R0:W5:Y:S01]  /*3870*/  LDG.E.U16 R59, desc[UR60][R50.64] ;  /* 0x0000003c323b7981 */ /* 0x000162000c1e1500 */
[----:B--2---:R-:W-:-:S03]  /*3880*/  IMAD.WIDE R52, R2, 0x2, R124 ;  /* 0x0000000202347825 */ /* 0x004fc600078e027c */
[----:B------:R-:W2:Y:S01]  /*3890*/  LDL.64 R124, [R1+0x180] ;  /* 0x00018000017c7983 */ /* 0x000ea20000100a00 */
[----:B---3--:R-:W-:-:S03]  /*38a0*/  IMAD.WIDE R54, R2, 0x2, R126 ;  /* 0x0000000202367825 */ /* 0x008fc600078e027e */
[----:B------:R-:W3:Y:S01]  /*38b0*/  LDL.64 R126, [R1+0x198] ;  /* 0x00019800017e7983 */ /* 0x000ee20000100a00 */
[----:B------:R-:W-:-:S03]  /*38c0*/  IMAD.WIDE R60, R2, 0x2, R122 ;  /* 0x00000002023c7825 */ /* 0x000fc600078e027a */
[----:B------:R-:W3:Y:S01]  /*38d0*/  LDL.64 R122, [R1+0x160] ;  /* 0x00016000017a7983 */ /* 0x000ee20000100a00 */
[----:B0-----:R-:W-:-:S03]  /*38e0*/  IMAD.WIDE R50, R2, 0x2, R120 ;  /* 0x0000000202327825 */ /* 0x001fc600078e0278 */
[----:B------:R-:W3:Y:S01]  /*38f0*/  LDL.64 R120, [R1+0x140] ;  /* 0x0001400001787983 */ /* 0x000ee20000100a00 */
[----:B------:R-:W-:-:S03]  /*3900*/  IMAD.WIDE R32, R2, 0x2, R202 ;  /* 0x0000000202207825 */ /* 0x000fc600078e02ca */
[----:B------:R-:W3:Y:S01]  /*3910*/  LDL.64 R202, [R1+0xe0] ;  /* 0x0000e00001ca7983 */ /* 0x000ee20000100a00 */
[----:B------:R-:W-:-:S03]  /*3920*/  IMAD.WIDE R48, R2, 0x2, R142 ;  /* 0x0000000202307825 */ /* 0x000fc600078e028e */
[----:B------:R-:W3:Y:S01]  /*3930*/  LDG.E.U16 R33, desc[UR60][R32.64] ;  /* 0x0000003c20217981 */ /* 0x000ee2000c1e1500 */
[----:B------:R-:W-:-:S03]  /*3940*/  IMAD.WIDE R20, R2, 0x2, R200 ;  /* 0x0000000202147825 */ /* 0x000fc600078e02c8 */
[----:B------:R-:W3:Y:S04]  /*3950*/  LDL.64 R200, [R1+0x190] ;  /* 0x0001900001c87983 */ /* 0x000ee80000100a00 */
[----:B------:R-:W3:Y:S04]  /*3960*/  LDL.64 R142, [R1+0x158] ;  /* 0x00015800018e7983 */ /* 0x000ee80000100a00 */
[----:B------:R0:W3:Y:S04]  /*3970*/  LDG.E.U16 R32, desc[UR60][R48.64] ;  /* 0x0000003c30207981 */ /* 0x0000e8000c1e1500 */
[----:B------:R-:W3:Y:S04]  /*3980*/  LDG.E.U16 R21, desc[UR60][R20.64] ;  /* 0x0000003c14157981 */ /* 0x000ee8000c1e1500 */
[----:B------:R-:W3:Y:S01]  /*3990*/  LDG.E.U16 R60, desc[UR60][R60.64] ;  /* 0x0000003c3c3c7981 */ /* 0x000ee2000c1e1500 */
[----:B0-----:R-:W-:-:S03]  /*39a0*/  IMAD.WIDE R48, R2, 0x2, R140 ;  /* 0x0000000202307825 */ /* 0x001fc600078e028c */
[----:B------:R-:W3:Y:S04]  /*39b0*/  LDG.E.U16 R30, desc[UR60][R54.64] ;  /* 0x0000003c361e7981 */ /* 0x000ee8000c1e1500 */
[----:B------:R0:W3:Y:S04]  /*39c0*/  LDG.E.U16 R20, desc[UR60][R52.64] ;  /* 0x0000003c34147981 */ /* 0x0000e8000c1e1500 */
[----:B------:R1:W3:Y:S04]  /*39d0*/  LDG.E.U16 R40, desc[UR60][R50.64] ;  /* 0x0000003c32287981 */ /* 0x0002e8000c1e1500 */
[----:B------:R1:W3:Y:S01]  /*39e0*/  LDG.E.U16 R61, desc[UR60][R48.64] ;  /* 0x0000003c303d7981 */ /* 0x0002e2000c1e1500 */
[----:B0-----:R-:W-:-:S03]  /*39f0*/  IMAD.WIDE R52, R2, 0x2, R132 ;  /* 0x0000000202347825 */ /* 0x001fc600078e0284 */
[----:B------:R-:W3:Y:S01]  /*3a00*/  LDL.64 R140, [R1+0x138] ;  /* 0x00013800018c7983 */ /* 0x000ee20000100a00 */
[----:B-1----:R-:W-:-:S03]  /*3a10*/  IMAD.WIDE R50, R2, 0x2, R134 ;  /* 0x0000000202327825 */ /* 0x002fc600078e0286 */
[----:B------:R-:W3:Y:S01]  /*3a20*/  LDL.64 R134, [R1+0xf8] ;  /* 0x0000f80001867983 */ /* 0x000ee20000100a00 */
[----:B------:R-:W-:-:S03]  /*3a30*/  IMAD.WIDE R48, R2, 0x2, R138 ;  /* 0x0000000202307825 */ /* 0x000fc600078e028a */
[----:B------:R-:W3:Y:S04]  /*3a40*/  LDL.64 R138, [R1+0x118] ;  /* 0x00011800018a7983 */ /* 0x000ee80000100a00 */
[----:B------:R-:W3:Y:S04]  /*3a50*/  LDL.64 R132, [R1+0xd8] ;  /* 0x0000d80001847983 */ /* 0x000ee80000100a00 */
[----:B------:R-:W3:Y:S04]  /*3a60*/  LDG.E.U16 R62, desc[UR60][R48.64] ;  /* 0x0000003c303e7981 */ /* 0x000ee8000c1e1500 */
[----:B------:R2:W3:Y:S04]  /*3a70*/  LDG.E.U16 R63, desc[UR60][R50.64] ;  /* 0x0000003c323f7981 */ /* 0x0004e8000c1e1500 */
[----:B------:R0:W3:Y:S01]  /*3a80*/  LDG.E.U16 R64, desc[UR60][R52.64] ;  /* 0x0000003c34407981 */ /* 0x0000e2000c1e1500 */
[----:B----4-:R-:W-:-:S03]  /*3a90*/  IMAD.WIDE R54, R2, 0x2, R130 ;  /* 0x0000000202367825 */ /* 0x010fc600078e0282 */
[----:B------:R-:W4:Y:S04]  /*3aa0*/  LDL.64 R130, [R1+0x170] ;  /* 0x0001700001827983 */ /* 0x000f280000100a00 */
[----:B------:R1:W4:Y:S01]  /*3ab0*/  LDG.E.U16 R65, desc[UR60][R54.64] ;  /* 0x0000003c36417981 */ /* 0x000322000c1e1500 */
[----:B-----5:R-:W-:-:S03]  /*3ac0*/  IMAD.WIDE R56, R2, 0x2, R128 ;  /* 0x0000000202387825 */ /* 0x020fc600078e0280 */
[----:B------:R-:W5:Y:S04]  /*3ad0*/  LDL.64 R128, [R1+0x150] ;  /* 0x0001500001807983 */ /* 0x000f680000100a00 */
[----:B------:R1:W5:Y:S01]  /*3ae0*/  LDG.E.U16 R66, desc[UR60][R56.64] ;  /* 0x0000003c38427981 */ /* 0x000362000c1e1500 */
[----:B--2---:R-:W-:-:S03]  /*3af0*/  IMAD.WIDE R50, R2, 0x2, R124 ;  /* 0x0000000202327825 */ /* 0x004fc600078e027c */
[----:B------:R-:W2:Y:S01]  /*3b00*/  LDL.64 R124, [R1+0x110] ;  /* 0x00011000017c7983 */ /* 0x000ea20000100a00 */
[----:B---3--:R-:W-:-:S03]  /*3b10*/  IMAD.WIDE R48, R2, 0x2, R126 ;  /* 0x0000000202307825 */ /* 0x008fc600078e027e */
[----:B------:R-:W3:Y:S01]  /*3b20*/  LDL.64 R126, [R1+0x130] ;  /* 0x00013000017e7983 */ /* 0x000ee20000100a00 */
[----:B0-----:R-:W-:-:S03]  /*3b30*/  IMAD.WIDE R52, R2, 0x2, R122 ;  /* 0x0000000202347825 */ /* 0x001fc600078e027a */
[----:B------:R-:W3:Y:S01]  /*3b40*/  LDL.64 R122, [R1+0xf0] ;  /* 0x0000f000017a7983 */ /* 0x000ee20000100a00 */
[----:B-1----:R-:W-:-:S03]  /*3b50*/  IMAD.WIDE R54, R2, 0x2, R120 ;  /* 0x0000000202367825 */ /* 0x002fc600078e0278 */
[----:B------:R-:W3:Y:S01]  /*3b60*/  LDL.64 R120, [R1+0xd0] ;  /* 0x0000d00001787983 */ /* 0x000ee20000100a00 */
[----:B------:R-:W-:-:S03]  /*3b70*/  IMAD.WIDE R56, R2, 0x2, R206 ;  /* 0x0000000202387825 */ /* 0x000fc600078e02ce */
[----:B------:R0:W3:Y:S04]  /*3b80*/  LDG.E.U16 R67, desc[UR60][R48.64] ;  /* 0x0000003c30437981 */ /* 0x0000e8000c1e1500 */
[----:B------:R1:W3:Y:S04]  /*3b90*/  LDG.E.U16 R68, desc[UR60][R50.64] ;  /* 0x0000003c32447981 */ /* 0x0002e8000c1e1500 */
[----:B------:R1:W3:Y:S01]  /*3ba0*/  LDG.E.U16 R69, desc[UR60][R52.64] ;  /* 0x0000003c34457981 */ /* 0x0002e2000c1e1500 */
[----:B0-----:R-:W-:-:S03]  /*3bb0*/  IMAD.WIDE R48, R2, 0x2, R204 ;  /* 0x0000000202307825 */ /* 0x001fc600078e02cc */
[----:B------:R0:W3:Y:S01]  /*3bc0*/  LDG.E.U16 R70, desc[UR60][R54.64] ;  /* 0x0000003c36467981 */ /* 0x0000e2000c1e1500 */
[----:B-1----:R-:W-:-:S03]  /*3bd0*/  IMAD.WIDE R50, R2, 0x2, R202 ;  /* 0x0000000202327825 */ /* 0x002fc600078e02ca */
[----:B------:R1:W3:Y:S01]  /*3be0*/  LDG.E.U16 R71, desc[UR60][R56.64] ;  /* 0x0000003c38477981 */ /* 0x0002e2000c1e1500 */
[----:B------:R-:W-:-:S03]  /*3bf0*/  IMAD.WIDE R52, R2, 0x2, R200 ;  /* 0x0000000202347825 */ /* 0x000fc600078e02c8 */
[----:B------:R1:W3:Y:S01]  /*3c00*/  LDG.E.U16 R72, desc[UR60][R48.64] ;  /* 0x0000003c30487981 */ /* 0x0002e2000c1e1500 */
[----:B0-----:R-:W-:-:S03]  /*3c10*/  IMAD.WIDE R54, R2, 0x2, R198 ;  /* 0x0000000202367825 */ /* 0x001fc600078e02c6 */
[----:B------:R-:W3:Y:S01]  /*3c20*/  LDG.E.U16 R73, desc[UR60][R50.64] ;  /* 0x0000003c32497981 */ /* 0x000ee2000c1e1500 */
[----:B-1----:R-:W-:-:S03]  /*3c30*/  IMAD.WIDE R56, R2, 0x2, R142 ;  /* 0x0000000202387825 */ /* 0x002fc600078e028e */
[----:B------:R0:W3:Y:S04]  /*3c40*/  LDG.E.U16 R74, desc[UR60][R52.64] ;  /* 0x0000003c344a7981 */ /* 0x0000e8000c1e1500 */
[----:B------:R1:W3:Y:S04]  /*3c50*/  LDG.E.U16 R75, desc[UR60][R54.64] ;  /* 0x0000003c364b7981 */ /* 0x0002e8000c1e1500 */
[----:B------:R4:W3:Y:S01]  /*3c60*/  LDG.E.U16 R76, desc[UR60][R56.64] ;  /* 0x0000003c384c7981 */ /* 0x0008e2000c1e1500 */
[----:B------:R-:W-:Y:S01]  /*3c70*/  UMOV UR58, UR6 ;  /* 0x00000006003a7c82 */ /* 0x000fe20008000000 */
[----:B------:R-:W-:-:S02]  /*3c80*/  UIADD3.64 UR46, UR10, 0x1fe, URZ ;  /* 0x000001fe0a2e7897 */ /* 0x000fc4000fffe03f */
[----:B------:R-:W-:Y:S01]  /*3c90*/  UIADD3.64 UR50, UR10, 0x200, URZ ;  /* 0x000002000a327897 */ /* 0x000fe2000fffe03f */
[----:B------:R-:W3:Y:S01]  /*3ca0*/  LDL.64 R202, [R1+0x98] ;  /* 0x0000980001ca7983 */ /* 0x000ee20000100a00 */
[C---:B------:R-:W-:Y:S01]  /*3cb0*/  IMAD.WIDE R48, R2.reuse, 0x2, R140 ;  /* 0x0000000202307825 */ /* 0x040fe200078e028c */
[----:B------:R-:W-:Y:S02]  /*3cc0*/  UIADD3.64 UR54, UR10, 0x202, URZ ;  /* 0x000002020a367897 */ /* 0x000fe4000fffe03f */
[----:B------:R-:W3:Y:S01]  /*3cd0*/  LDL.64 R204, [R1+0xa0] ;  /* 0x0000a00001cc7983 */ /* 0x000ee20000100a00 */
[----:B0-----:R-:W-:-:S03]  /*3ce0*/  IMAD.WIDE R52, R2, 0x2, R134 ;  /* 0x0000000202347825 */ /* 0x001fc600078e0286 */
[----:B------:R5:W3:Y:S01]  /*3cf0*/  LDG.E.U16 R77, desc[UR60][R48.64] ;  /* 0x0000003c304d7981 */ /* 0x000ae2000c1e1500 */
[----:B------:R-:W-:-:S03]  /*3d00*/  IMAD.WIDE R50, R2, 0x2, R138 ;  /* 0x0000000202327825 */ /* 0x000fc600078e028a */
[----:B------:R2:W3:Y:S01]  /*3d10*/  LDG.E.U16 R79, desc[UR60][R52.64] ;  /* 0x0000003c344f7981 */ /* 0x0004e2000c1e1500 */
[----:B-1----:R-:W-:-:S03]  /*3d20*/  IMAD.WIDE R54, R2, 0x2, R132 ;  /* 0x0000000202367825 */ /* 0x002fc600078e0284 */
[----:B------:R3:W3:Y:S04]  /*3d30*/  LDG.E.U16 R78, desc[UR60][R50.64] ;  /* 0x0000003c324e7981 */ /* 0x0006e8000c1e1500 */
[----:B------:R0:W3:Y:S04]  /*3d40*/  LDG.E.U16 R80, desc[UR60][R54.64] ;  /* 0x0000003c36507981 */ /* 0x0000e8000c1e1500 */
[----:B------:R-:W3:Y:S04]  /*3d50*/  LDL.64 R132, [R1+0xa8] ;  /* 0x0000a80001847983 */ /* 0x000ee80000100a00 */
[----:B------:R-:W3:Y:S04]  /*3d60*/  LDL.64 R206, [R1+0xc0] ;  /* 0x0000c00001ce7983 */ /* 0x000ee80000100a00 */
[----:B------:R-:W3:Y:S04]  /*3d70*/  LDL.64 R200, [R1+0x90] ;  /* 0x0000900001c87983 */ /* 0x000ee80000100a00 */
[----:B------:R-:W3:Y:S01]  /*3d80*/  LDL.64 R198, [R1+0x80] ;  /* 0x0000800001c67983 */ /* 0x000ee20000100a00 */
        /* <DEDUP_REMOVED lines=9> */
[----:B------:R-:W3:Y:S01]  /*3e20*/  LDG.E.U16 R52, desc[UR60][R52.64] ;  /* 0x0000003c34347981 */ /* 0x000ee2000c1e1500 */
[----:B0-----:R-:W-:-:S03]  /*3e30*/  IMAD.WIDE R54, R2, 0x2, R122 ;  /* 0x0000000202367825 */ /* 0x001fc600078e027a */
[----:B------:R0:W2:Y:S01]  /*3e40*/  LDG.E.U16 R50, desc[UR60][R50.64] ;  /* 0x0000003c32327981 */ /* 0x0000a2000c1e1500 */
[----:B-1----:R-:W-:-:S03]  /*3e50*/  IMAD.WIDE R56, R2, 0x2, R120 ;  /* 0x0000000202387825 */ /* 0x002fc600078e0278 */
[----:B------:R-:W3:Y:S04]  /*3e60*/  LDG.E.U16 R54, desc[UR60][R54.64] ;  /* 0x0000003c36367981 */ /* 0x000ee8000c1e1500 */
[----:B------:R-:W3:Y:S01]  /*3e70*/  LDG.E.U16 R56, desc[UR60][R56.64] ;  /* 0x0000003c38387981 */ /* 0x000ee2000c1e1500 */
[----:B------:R-:W1:Y:S03]  /*3e80*/  S2R R120, SR_TID.X ;  /* 0x0000000000787919 */ /* 0x000e660000002100 */
[----:B------:R-:W3:Y:S04]  /*3e90*/  LDL.64 R122, [R1+0xc8] ;  /* 0x0000c800017a7983 */ /* 0x000ee80000100a00 */
[----:B------:R-:W3:Y:S01]  /*3ea0*/  LDL.64 R126, [R1+0x48] ;  /* 0x00004800017e7983 */ /* 0x000ee20000100a00 */
[----:B-1----:R-:W-:-:S02]  /*3eb0*/  LOP3.LUT R49, R120, 0x80, RZ, 0xc0, !PT ;  /* 0x0000008078317812 */ /* 0x002fc400078ec0ff */
[----:B0-----:R-:W-:Y:S02]  /*3ec0*/  LOP3.LUT R51, R120, 0x3f, RZ, 0xc0, !PT ;  /* 0x0000003f78337812 */ /* 0x001fe400078ec0ff */
[----:B------:R-:W-:-:S03]  /*3ed0*/  ISETP.NE.U32.AND P0, PT, R49, RZ, PT ;  /* 0x000000ff3100720c */ /* 0x000fc60003f05070 */
[----:B------:R-:W-:Y:S01]  /*3ee0*/  IMAD.SHL.U32 R51, R51, 0x2, RZ ;  /* 0x0000000233337824 */ /* 0x000fe200078e00ff */
[----:B------:R-:W-:Y:S02]  /*3ef0*/  SEL R49, RZ, 0x90, !P0 ;  /* 0x00000090ff317807 */ /* 0x000fe40004000000 */
[----:B------:R-:W-:Y:S02]  /*3f00*/  SHF.L.U32 R134, R120, 0x8, RZ ;  /* 0x0000000878867819 */ /* 0x000fe400000006ff */
[----:B------:R-:W-:Y:S01]  /*3f10*/  LOP3.LUT R49, R49, R51, RZ, 0x3c, !PT ;  /* 0x0000003331317212 */ /* 0x000fe200078e3cff */
[----:B------:R-:W3:Y:S03]  /*3f20*/  LDL.64 R120, [R1+0x28] ;  /* 0x0000280001787983 */ /* 0x000ee60000100a00 */
[----:B------:R-:W-:Y:S01]  /*3f30*/  LOP3.LUT R134, R49, 0x4000, R134, 0xf8, !PT ;  /* 0x0000400031867812 */ /* 0x000fe200078ef886 */
[----:B------:R-:W-:Y:S03]  /*3f40*/  BAR.SYNC.DEFER_BLOCKING 0x0 ;  /* 0x0000000000007b1d */ /* 0x000fe60000010000 */
[----:B------:R-:W-:-:S02]  /*3f50*/  LOP3.LUT R141, R134, 0x20, RZ, 0x3c, !PT ;  /* 0x00000020868d7812 */ /* 0x000fc400078e3cff */
[C---:B------:R-:W-:Y:S02]  /*3f60*/  LOP3.LUT R138, R134.reuse, 0x40, RZ, 0x3c, !PT ;  /* 0x00000040868a7812 */ /* 0x040fe400078e3cff */
[----:B------:R-:W-:Y:S01]  /*3f70*/  LOP3.LUT R142, R134, 0x60, RZ, 0x3c, !PT ;  /* 0x00000060868e7812 */ /* 0x000fe200078e3cff */
[----:B------:R-:W-:Y:S04]  /*3f80*/  STS.U16 [R134+UR4], R41 ;  /* 0x0000002986007988 */ /* 0x000fe80008000404 */
        /* <DEDUP_REMOVED lines=56> */
[----:B------:R-:W-:Y:S04]  /*4310*/  STS.U16 [R142+UR4+0x2700], R74 ;  /* 0x0027004a8e007988 */ /* 0x000fe80008000404 */
[----:B----4-:R-:W-:Y:S04]  /*4320*/  STS.U16 [R142+UR4+0x2b00], R81 ;  /* 0x002b00518e007988 */ /* 0x010fe80008000404 */
[----:B-----5:R-:W-:Y:S04]  /*4330*/  STS.U16 [R142+UR4+0x2f00], R48 ;  /* 0x002f00308e007988 */ /* 0x020fe80008000404 */
[----:B--2---:R-:W-:Y:S04]  /*4340*/  STS.U16 [R142+UR4+0x3300], R50 ;  /* 0x003300328e007988 */ /* 0x004fe80008000404 */
[----:B---3--:R-:W-:Y:S04]  /*4350*/  STS.U16 [R142+UR4+0x3700], R52 ;  /* 0x003700348e007988 */ /* 0x008fe80008000404 */
[----:B------:R-:W-:Y:S04]  /*4360*/  STS.U16 [R142+UR4+0x3b00], R54 ;  /* 0x003b00368e007988 */ /* 0x000fe80008000404 */
[----:B------:R1:W-:Y:S01]  /*4370*/  STS.U16 [R142+UR4+0x3f00], R56 ;  /* 0x003f00388e007988 */ /* 0x0003e20008000404 */
[----:B------:R2:W-:Y:S06]  /*4380*/  MEMBAR.ALL.CTA ;  /* 0x0000000000007992 */ /* 0x0005ec0000008000 */
[----:B--2---:R-:W2:Y:S04]  /*4390*/  FENCE.VIEW.ASYNC.S ;  /* 0x00000000000073c6 */ /* 0x004ea80000000000 */
[----:B0-----:R-:W3:Y:S01]  /*43a0*/  LDL.64 R20, [R1+0xb0] ;  /* 0x0000b00001147983 */ /* 0x001ee20000100a00 */
[----:B--2---:R-:W-:Y:S06]  /*43b0*/  BAR.SYNC.DEFER_BLOCKING 0x0 ;  /* 0x0000000000007b1d */ /* 0x004fec0000010000 */
[----:B-1----:R-:W-:-:S06]  /*43c0*/  WARPGROUP.ARRIVE ;  /* 0x00000000000079c5 */ /* 0x002fcc0000000000 */
[----:B------:R-:W-:Y:S04]  /*43d0*/  HGMMA.64x64x16.F32 R56, gdesc[UR56].tnspA, RZ, !UPT ;  /* 0x20e00000383879f0 */ /* 0x000fe8000c7008ff */
[----:B------:R-:W-:Y:S04]  /*43e0*/  HGMMA.64x64x16.F32 R56, gdesc[UR8].tnspA, R56 ;  /* 0x20e00000083879f0 */ /* 0x000fe80008700838 */
[----:B------:R-:W-:Y:S04]  /*43f0*/  HGMMA.64x64x16.F32 R56, gdesc[UR12].tnspA, R56 ;  /* 0x20e000000c3879f0 */ /* 0x000fe80008700838 */
[----:B------:R-:W-:Y:S04]  /*4400*/  HGMMA.64x64x16.F32 R56, gdesc[UR16].tnspA, R56 ;  /* 0x20e00000103879f0 */ /* 0x000fe80008700838 */
[----:B------:R-:W-:Y:S04]  /*4410*/  HGMMA.64x64x16.F32 R56, gdesc[UR20].tnspA, R56 ;  /* 0x20e00000143879f0 */ /* 0x000fe80008700838 */
[----:B------:R-:W-:Y:S04]  /*4420*/  HGMMA.64x64x16.F32 R56, gdesc[UR24].tnspA, R56 ;  /* 0x20e00000183879f0 */ /* 0x000fe80008700838 */
[----:B------:R-:W-:Y:S04]  /*4430*/  HGMMA.64x64x16.F32 R56, gdesc[UR28].tnspA, R56 ;  /* 0x20e000001c3879f0 */ /* 0x000fe80008700838 */
[----:B------:R-:W-:Y:S04]  /*4440*/  HGMMA.64x64x16.F32 R56, gdesc[UR32].tnspA, R56 ;  /* 0x20e00000203879f0 */ /* 0x000fe80008700838 */
[----:B------:R-:W-:Y:S04]  /*4450*/  HGMMA.64x64x16.F32 R24, gdesc[UR44].tnspA, RZ, !UPT ;  /* 0x20e000002c1879f0 */ /* 0x000fe8000c7008ff */
[----:B------:R-:W-:Y:S04]  /*4460*/  HGMMA.64x64x16.F32 R24, gdesc[UR48].tnspA, R24 ;  /* 0x20e00000301879f0 */ /* 0x000fe80008700818 */
[----:B------:R-:W-:Y:S01]  /*4470*/  HGMMA.64x64x16.F32 R24, gdesc[UR52].tnspA, R24 ;  /* 0x20e00000341879f0 */ /* 0x000fe20008700818 */
[----:B------:R-:W-:-:S02]  /*4480*/  R2UR UR55, R10 ;  /* 0x000000000a3772ca */ /* 0x000fc400000e0000 */
[----:B------:R-:W-:Y:S01]  /*4490*/  R2UR UR54, R11 ;  /* 0x000000000b3672ca */ /* 0x000fe200000e0000 */
[----:B------:R-:W-:Y:S02]  /*44a0*/  IMAD.WIDE R10, R5, 0x2, R120 ;  /* 0x00000002050a7825 */ /* 0x000fe400078e0278 */
[----:B------:R-:W2:Y:S01]  /*44b0*/  LDL.64 R120, [R1+0xb8] ;  /* 0x0000b80001787983 */ /* 0x000ea20000100a00 */
[----:B------:R-:W-:Y:S02]  /*44c0*/  R2UR UR46, R9 ;  /* 0x00000000092e72ca */ /* 0x000fe400000e0000 */
[----:B------:R-:W-:Y:S01]  /*44d0*/  R2UR UR51, R8 ;  /* 0x00000000083372ca */ /* 0x000fe200000e0000 */
[----:B------:R-:W-:-:S04]  /*44e0*/  IMAD.WIDE R8, R5, 0x2, R122 ;  /* 0x0000000205087825 */ /* 0x000fc800078e027a */
[C---:B------:R-:W-:Y:S01]  /*44f0*/  IMAD.WIDE R124, R5.reuse, 0x2, R124 ;  /* 0x00000002057c7825 */ /* 0x040fe200078e027c */
[----:B------:R0:W4:Y:S03]  /*4500*/  LDG.E.U16 R123, desc[UR60][R8.64] ;  /* 0x0000003c087b7981 */ /* 0x000126000c1e1500 */
[C---:B------:R-:W-:Y:S02]  /*4510*/  IMAD.WIDE R12, R5.reuse, 0x2, R126 ;  /* 0x00000002050c7825 */ /* 0x040fe400078e027e */
[----:B------:R1:W5:Y:S02]  /*4520*/  LDG.E.U16 R127, desc[UR60][R10.64] ;  /* 0x0000003c0a7f7981 */ /* 0x000364000c1e1500 */
[C---:B------:R-:W-:Y:S02]  /*4530*/  IMAD.WIDE R18, R5.reuse, 0x2, R128 ;  /* 0x0000000205127825 */ /* 0x040fe400078e0280 */
[----:B------:R-:W5:Y:S02]  /*4540*/  LDG.E.U16 R124, desc[UR60][R124.64] ;  /* 0x0000003c7c7c7981 */ /* 0x000f64000c1e1500 */
[----:B0-----:R-:W-:-:S04]  /*4550*/  IMAD.WIDE R8, R5, 0x2, R130 ;  /* 0x0000000205087825 */ /* 0x001fc800078e0282 */
[C---:B-1----:R-:W-:Y:S02]  /*4560*/  IMAD.WIDE R10, R5.reuse, 0x2, R190 ;  /* 0x00000002050a7825 */ /* 0x042fe400078e02be */
[----:B------:R-:W4:Y:S02]  /*4570*/  LDG.E.U16 R8, desc[UR60][R8.64] ;  /* 0x0000003c08087981 */ /* 0x000f24000c1e1500 */
[C---:B------:R-:W-:Y:S02]  /*4580*/  IMAD.WIDE R14, R5.reuse, 0x2, R132 ;  /* 0x00000002050e7825 */ /* 0x040fe400078e0284 */
[----:B------:R0:W5:Y:S04]  /*4590*/  LDG.E.U16 R125, desc[UR60][R12.64] ;  /* 0x0000003c0c7d7981 */ /* 0x000168000c1e1500 */
[----:B------:R1:W5:Y:S01]  /*45a0*/  LDG.E.U16 R128, desc[UR60][R10.64] ;  /* 0x0000003c0a807981 */ /* 0x000362000c1e1500 */
[----:B------:R-:W-:-:S03]  /*45b0*/  IMAD.WIDE R16, R5, 0x2, R246 ;  /* 0x0000000205107825 */ /* 0x000fc600078e02f6 */
[----:B------:R1:W5:Y:S01]  /*45c0*/  LDG.E.U16 R9, desc[UR60][R18.64] ;  /* 0x0000003c12097981 */ /* 0x000362000c1e1500 */
[----:B0-----:R-:W-:-:S03]  /*45d0*/  IMAD.WIDE R12, R5, 0x2, R208 ;  /* 0x00000002050c7825 */ /* 0x001fc600078e02d0 */
[----:B------:R0:W5:Y:S01]  /*45e0*/  LDG.E.U16 R122, desc[UR60][R14.64] ;  /* 0x0000003c0e7a7981 */ /* 0x000162000c1e1500 */
[----:B-1----:R-:W-:-:S03]  /*45f0*/  IMAD.WIDE R10, R5, 0x2, R150 ;  /* 0x00000002050a7825 */ /* 0x002fc600078e0296 */
[----:B------:R1:W5:Y:S01]  /*4600*/  LDG.E.U16 R131, desc[UR60][R12.64] ;  /* 0x0000003c0c837981 */ /* 0x000362000c1e1500 */
[----:B------:R-:W-:-:S03]  /*4610*/  IMAD.WIDE R18, R5, 0x2, R182 ;  /* 0x0000000205127825 */ /* 0x000fc600078e02b6 */
[----:B------:R-:W5:Y:S01]  /*4620*/  LDG.E.U16 R136, desc[UR60][R10.64] ;  /* 0x0000003c0a887981 */ /* 0x000f62000c1e1500 */
[----:B0-----:R-:W-:-:S03]  /*4630*/  IMAD.WIDE R14, R5, 0x2, R222 ;  /* 0x00000002050e7825 */ /* 0x001fc600078e02de */
[----:B------:R0:W5:Y:S01]  /*4640*/  LDG.E.U16 R126, desc[UR60][R16.64] ;  /* 0x0000003c107e7981 */ /* 0x000162000c1e1500 */
[----:B-1----:R-:W-:-:S03]  /*4650*/  IMAD.WIDE R12, R5, 0x2, R158 ;  /* 0x00000002050c7825 */ /* 0x002fc600078e029e */
[----:B------:R-:W5:Y:S04]  /*4660*/  LDG.E.U16 R130, desc[UR60][R18.64] ;  /* 0x0000003c12827981 */ /* 0x000f68000c1e1500 */
[----:B------:R1:W5:Y:S01]  /*4670*/  LDG.E.U16 R129, desc[UR60][R14.64] ;  /* 0x0000003c0e817981 */ /* 0x000362000c1e1500 */
[----:B------:R-:W-:Y:S01]  /*4680*/  HGMMA.64x64x16.F32 R24, gdesc[UR36].tnspA, R24 ;  /* 0x20e00000241879f0 */ /* 0x000fe20008700818 */
[C---:B0-----:R-:W-:Y:S02]  /*4690*/  IMAD.WIDE R16, R5.reuse, 0x2, R174 ;  /* 0x0000000205107825 */ /* 0x041fe400078e02ae */
[----:B------:R0:W5:Y:S02]  /*46a0*/  LDG.E.U16 R132, desc[UR60][R12.64] ;  /* 0x0000003c0c847981 */ /* 0x000164000c1e1500 */
[----:B-1----:R-:W-:-:S02]  /*46b0*/  IMAD.WIDE R14, R5, 0x2, R166 ;  /* 0x00000002050e7825 */ /* 0x002fc400078e02a6 */
[----:B------:R-:W4:Y:S04]  /*46c0*/  LDL.64 R18, [R1+0x60] ;  /* 0x0000600001127983 */ /* 0x000f280000100a00 */
[----:B------:R1:W5:Y:S01]  /*46d0*/  LDG.E.U16 R133, desc[UR60][R16.64] ;  /* 0x0000003c10857981 */ /* 0x000362000c1e1500 */
[----:B0-----:R-:W-:-:S03]  /*46e0*/  IMAD.WIDE R12, R5, 0x2, R202 ;  /* 0x00000002050c7825 */ /* 0x001fc600078e02ca */
[----:B------:R-:W5:Y:S04]  /*46f0*/  LDL.64 R202, [R1+0x50] ;  /* 0x0000500001ca7983 */ /* 0x000f680000100a00 */
[----:B------:R0:W5:Y:S01]  /*4700*/  LDG.E.U16 R135, desc[UR60][R14.64] ;  /* 0x0000003c0e877981 */ /* 0x000162000c1e1500 */
[----:B-1----:R-:W-:-:S03]  /*4710*/  IMAD.WIDE R16, R5, 0x2, R204 ;  /* 0x0000000205107825 */ /* 0x002fc600078e02cc */
[----:B------:R-:W5:Y:S01]  /*4720*/  LDL.64 R204, [R1+0x58] ;  /* 0x0000580001cc7983 */ /* 0x000f620000100a00 */
[----:B------:R-:W-:Y:S01]  /*4730*/  UMOV UR40, UR20 ;  /* 0x0000001400287c82 */ /* 0x000fe20008000000 */
[----:B------:R-:W-:Y:S01]  /*4740*/  UMOV UR41, UR21 ;  /* 0x0000001500297c82 */ /* 0x000fe20008000000 */
[----:B------:R-:W-:Y:S01]  /*4750*/  R2UR UR47, R6 ;  /* 0x00000000062f72ca */ /* 0x000fe200000e0000 */
[----:B------:R-:W-:Y:S01]  /*4760*/  UMOV UR44, UR24 ;  /* 0x00000018002c7c82 */ /* 0x000fe20008000000 */
[----:B------:R-:W-:Y:S01]  /*4770*/  UMOV UR45, UR25 ;  /* 0x00000019002d7c82 */ /* 0x000fe20008000000 */
[----:B0-----:R-:W-:Y:S01]  /*4780*/  IMAD.WIDE R14, R5, 0x2, R206 ;  /* 0x00000002050e7825 */ /* 0x001fe200078e02ce */
[----:B------:R-:W-:Y:S01]  /*4790*/  R2UR UR50, R3 ;  /* 0x00000000033272ca */ /* 0x000fe200000e0000 */
[----:B------:R-:W5:Y:S01]  /*47a0*/  LDL.64 R206, [R1] ;  /* 0x0000000001ce7983 */ /* 0x000f620000100a00 */
[----:B------:R-:W-:Y:S01]  /*47b0*/  UMOV UR48, UR28 ;  /* 0x0000001c00307c82 */ /* 0x000fe20008000000 */
[----:B------:R-:W-:Y:S01]  /*47c0*/  UMOV UR49, UR29 ;  /* 0x0000001d00317c82 */ /* 0x000fe20008000000 */
[----:B------:R-:W-:Y:S01]  /*47d0*/  UMOV UR52, UR32 ;  /* 0x0000002000347c82 */ /* 0x000fe20008000000 */
[----:B------:R-:W-:Y:S01]  /*47e0*/  UMOV UR53, UR33 ;  /* 0x0000002100357c82 */ /* 0x000fe20008000000 */
[----:B------:R0:W5:Y:S01]  /*47f0*/  LDG.E.U16 R22, desc[UR60][R12.64] ;  /* 0x0000003c0c167981 */ /* 0x000162000c1e1500 */
[----:B------:R-:W-:-:S03]  /*4800*/  IMAD.WIDE R200, R5, 0x2, R200 ;  /* 0x0000000205c87825 */ /* 0x000fc600078e02c8 */
[----:B------:R-:W5:Y:S01]  /*4810*/  LDG.E.U16 R16, desc[UR60][R16.64] ;  /* 0x0000003c10107981 */ /* 0x000f62000c1e1500 */
[----:B------:R-:W-:-:S03]  /*4820*/  IMAD.WIDE R198, R5, 0x2, R198 ;  /* 0x0000000205c67825 */ /* 0x000fc600078e02c6 */
[----:B------:R1:W5:Y:S01]  /*4830*/  LDG.E.U16 R140, desc[UR60][R200.64] ;  /* 0x0000003cc88c7981 */ /* 0x000362000c1e1500 */
[----:B------:R-:W-:Y:S01]  /*4840*/  HGMMA.64x64x16.F32 R24, gdesc[UR40].tnspA, R24 ;  /* 0x20e00000281879f0 */ /* 0x000fe20008700818 */
[----:B--2---:R-:W-:-:S03]  /*4850*/  IMAD.WIDE R10, R5, 0x2, R120 ;  /* 0x00000002050a7825 */ /* 0x004fc600078e0278 */
[----:B------:R-:W-:Y:S01]  /*4860*/  HGMMA.64x64x16.F32 R24, gdesc[UR44].tnspA, R24 ;  /* 0x20e000002c1879f0 */ /* 0x000fe20008700818 */
[----:B------:R-:W2:Y:S01]  /*4870*/  LDG.E.U16 R17, desc[UR60][R198.64] ;  /* 0x0000003cc6117981 */ /* 0x000ea2000c1e1500 */
[----:B---3--:R-:W-:-:S03]  /*4880*/  IMAD.WIDE R120, R5, 0x2, R20 ;  /* 0x0000000205787825 */ /* 0x008fc600078e0214 */
[----:B------:R-:W3:Y:S01]  /*4890*/  LDL.64 R20, [R1+0x70] ;  /* 0x0000700001147983 */ /* 0x000ee20000100a00 */
[----:B0-----:R-:W-:-:S03]  /*48a0*/  IMAD.WIDE R12, R5, 0x2, R230 ;  /* 0x00000002050c7825 */ /* 0x001fc600078e02e6 */
[----:B------:R-:W2:Y:S04]  /*48b0*/  LDG.E.U16 R120, desc[UR60][R120.64] ;  /* 0x0000003c78787981 */ /* 0x000ea8000c1e1500 */
[----:B------:R0:W2:Y:S01]  /*48c0*/  LDG.E.U16 R6, desc[UR60][R12.64] ;  /* 0x0000003c0c067981 */ /* 0x0000a2000c1e1500 */
[----:B-1----:R-:W-:-:S03]  /*48d0*/  IMAD.WIDE R200, R5, 0x2, R228 ;  /* 0x0000000205c87825 */ /* 0x002fc600078e02e4 */
[----:B------:R-:W2:Y:S04]  /*48e0*/  LDG.E.U16 R10, desc[UR60][R10.64] ;  /* 0x0000003c0a0a7981 */ /* 0x000ea8000c1e1500 */
[----:B------:R-:W2:Y:S01]  /*48f0*/  LDG.E.U16 R14, desc[UR60][R14.64] ;  /* 0x0000003c0e0e7981 */ /* 0x000ea2000c1e1500 */
[----:B------:R-:W-:Y:S01]  /*4900*/  HGMMA.64x64x16.F32 R24, gdesc[UR48].tnspA, R24 ;  /* 0x20e00000301879f0 */ /* 0x000fe20008700818 */
[----:B----4-:R-:W-:-:S04]  /*4910*/  IMAD.WIDE R18, R5, 0x2, R18 ;  /* 0x0000000205127825 */ /* 0x010fc800078e0212 */
[C---:B0-----:R-:W-:Y:S02]  /*4920*/  IMAD.WIDE R12, R5.reuse, 0x2, R224 ;  /* 0x00000002050c7825 */ /* 0x041fe400078e02e0 */
[----:B------:R-:W4:Y:S02]  /*4930*/  LDG.E.U16 R18, desc[UR60][R18.64] ;  /* 0x0000003c12127981 */ /* 0x000f24000c1e1500 */
[----:B-----5:R-:W-:-:S04]  /*4940*/  IMAD.WIDE R202, R5, 0x2, R202 ;  /* 0x0000000205ca7825 */ /* 0x020fc800078e02ca */
[C---:B------:R-:W-:Y:S01]  /*4950*/  IMAD.WIDE R198, R5.reuse, 0x2, R226 ;  /* 0x0000000205c67825 */ /* 0x040fe200078e02e2 */
[----:B------:R0:W5:Y:S03]  /*4960*/  LDG.E.U16 R121, desc[UR60][R202.64] ;  /* 0x0000003cca797981 */ /* 0x000166000c1e1500 */
[C---:B------:R-:W-:Y:S01]  /*4970*/  IMAD.WIDE R204, R5.reuse, 0x2, R204 ;  /* 0x0000000205cc7825 */ /* 0x040fe200078e02cc */
[----:B------:R1:W5:Y:S04]  /*4980*/  LDG.E.U16 R19, desc[UR60][R200.64] ;  /* 0x0000003cc8137981 */ /* 0x000368000c1e1500 */
[----:B------:R1:W5:Y:S01]  /*4990*/  LDG.E.U16 R3, desc[UR60][R198.64] ;  /* 0x0000003cc6037981 */ /* 0x000362000c1e1500 */
[----:B0-----:R-:W-:-:S03]  /*49a0*/  IMAD.WIDE R202, R5, 0x2, R210 ;  /* 0x0000000205ca7825 */ /* 0x001fc600078e02d2 */
[----:B------:R0:W5:Y:S01]  /*49b0*/  LDG.E.U16 R11, desc[UR60][R204.64] ;  /* 0x0000003ccc0b7981 */ /* 0x000162000c1e1500 */
[----:B-1----:R-:W-:-:S03]  /*49c0*/  IMAD.WIDE R200, R5, 0x2, R206 ;  /* 0x0000000205c87825 */ /* 0x002fc600078e02ce */
[----:B------:R1:W5:Y:S01]  /*49d0*/  LDG.E.U16 R139, desc[UR60][R202.64] ;  /* 0x0000003cca8b7981 */ /* 0x000362000c1e1500 */
[----:B------:R-:W-:-:S03]  /*49e0*/  IMAD.WIDE R198, R5, 0x2, R250 ;  /* 0x0000000205c67825 */ /* 0x000fc600078e02fa */
[----:B------:R1:W5:Y:S01]  /*49f0*/  LDG.E.U16 R143, desc[UR60][R200.64] ;  /* 0x0000003cc88f7981 */ /* 0x000362000c1e1500 */
[----:B0-----:R-:W-:-:S04]  /*4a00*/  IMAD.WIDE R204, R5, 0x2, R216 ;  /* 0x0000000205cc7825 */ /* 0x001fc800078e02d8 */
[C---:B-1----:R-:W-:Y:S01]  /*4a10*/  IMAD.WIDE R202, R5.reuse, 0x2, R242 ;  /* 0x0000000205ca7825 */ /* 0x042fe200078e02f2 */
[----:B------:R0:W5:Y:S03]  /*4a20*/  LDG.E.U16 R15, desc[UR60][R204.64] ;  /* 0x0000003ccc0f7981 */ /* 0x000166000c1e1500 */
[C---:B------:R-:W-:Y:S01]  /*4a30*/  IMAD.WIDE R200, R5.reuse, 0x2, R244 ;  /* 0x0000000205c87825 */ /* 0x040fe200078e02f4 */
[----:B------:R-:W5:Y:S04]  /*4a40*/  LDG.E.U16 R210, desc[UR60][R202.64] ;  /* 0x0000003ccad27981 */ /* 0x000f68000c1e1500 */
[----:B------:R1:W2:Y:S01]  /*4a50*/  LDG.E.U16 R207, desc[UR60][R200.64] ;  /* 0x0000003cc8cf7981 */ /* 0x0002a2000c1e1500 */
[----:B------:R-:W-:Y:S01]  /*4a60*/  HGMMA.64x64x16.F32 R24, gdesc[UR52].tnspA, R24, gsb0 ;  /* 0x20e00000341879f0 */ /* 0x000fe20008000818 */
[----:B0-----:R-:W-:-:S04]  /*4a70*/  IMAD.WIDE R204, R5, 0x2, R240 ;  /* 0x0000000205cc7825 */ /* 0x001fc800078e02f0 */
[C---:B-1----:R-:W-:Y:S02]  /*4a80*/  IMAD.WIDE R200, R5.reuse, 0x2, R214 ;  /* 0x0000000205c87825 */ /* 0x042fe400078e02d6 */
[----:B------:R-:W5:Y:S02]  /*4a90*/  LDG.E.U16 R204, desc[UR60][R204.64] ;  /* 0x0000003ccccc7981 */ /* 0x000f64000c1e1500 */
[C---:B------:R-:W-:Y:S02]  /*4aa0*/  IMAD.WIDE R202, R5.reuse, 0x2, R212 ;  /* 0x0000000205ca7825 */ /* 0x040fe400078e02d4 */
[----:B------:R0:W5:Y:S04]  /*4ab0*/  LDG.E.U16 R211, desc[UR60][R200.64] ;  /* 0x0000003cc8d37981 */ /* 0x000168000c1e1500 */
[----:B------:R1:W5:Y:S01]  /*4ac0*/  LDG.E.U16 R216, desc[UR60][R202.64] ;  /* 0x0000003ccad87981 */ /* 0x000362000c1e1500 */
[----:B0-----:R-:W-:-:S04]  /*4ad0*/  IMAD.WIDE R200, R5, 0x2, R196 ;  /* 0x0000000205c87825 */ /* 0x001fc800078e02c4 */
[----:B-1----:R-:W-:Y:S01]  /*4ae0*/  IMAD.WIDE R202, R5, 0x2, R192 ;  /* 0x0000000205ca7825 */ /* 0x002fe200078e02c0 */
[----:B------:R-:W-:-:S03]  /*4af0*/  WARPGROUP.DEPBAR.LE gsb0, 0x0 ;  /* 0x00008000000079c5 */ /* 0x000fc60000010000 */
[----:B---3--:R-:W-:-:S06]  /*4b00*/  IMAD.WIDE R20, R5, 0x2, R20 ;  /* 0x0000000205147825 */ /* 0x008fcc00078e0214 */
[----:B------:R-:W3:Y:S04]  /*4b10*/  LDG.E.U16 R20, desc[UR60][R20.64] ;  /* 0x0000003c14147981 */ /* 0x000ee8000c1e1500 */
[----:B------:R0:W3:Y:S02]  /*4b20*/  LDG.E.U16 R21, desc[UR60][R12.64] ;  /* 0x0000003c0c157981 */ /* 0x0000e4000c1e1500 */
[C---:B0-----:R-:W-:Y:S02]  /*4b30*/  IMAD.WIDE R12, R5.reuse, 0x2, R220 ;  /* 0x00000002050c7825 */ /* 0x041fe400078e02dc */
[----:B------:R-:W3:Y:S04]  /*4b40*/  LDG.E.U16 R220, desc[UR60][R200.64] ;  /* 0x0000003cc8dc7981 */ /* 0x000ee8000c1e1500 */
[----:B------:R-:W3:Y:S04]  /*4b50*/  LDG.E.U16 R13, desc[UR60][R12.64] ;  /* 0x0000003c0c0d7981 */ /* 0x000ee8000c1e1500 */
[----:B------:R-:W3:Y:S04]  /*4b60*/  LDG.E.U16 R221, desc[UR60][R202.64] ;  /* 0x0000003ccadd7981 */ /* 0x000ee8000c1e1500 */
[----:B------:R0:W3:Y:S02]  /*4b70*/  LDG.E.U16 R12, desc[UR60][R198.64] ;  /* 0x0000003cc60c7981 */ /* 0x0000e4000c1e1500 */
[----:B0-----:R-:W-:-:S05]  /*4b80*/  IMAD.WIDE R198, R5, 0x2, R248 ;  /* 0x0000000205c67825 */ /* 0x001fca00078e02f8 */
[----:B------:R0:W3:Y:S02]  /*4b90*/  LDG.E.U16 R206, desc[UR60][R198.64] ;  /* 0x0000003cc6ce7981 */ /* 0x0000e4000c1e1500 */
[----:B0-----:R-:W-:-:S05]  /*4ba0*/  IMAD.WIDE R198, R5, 0x2, R218 ;  /* 0x0000000205c67825 */ /* 0x001fca00078e02da */
[----:B------:R0:W3:Y:S01]  /*4bb0*/  LDG.E.U16 R205, desc[UR60][R198.64] ;  /* 0x0000003cc6cd7981 */ /* 0x0000e2000c1e1500 */
[----:B------:R-:W-:-:S04]  /*4bc0*/  IMAD.WIDE R200, R5, 0x2, R186 ;  /* 0x0000000205c87825 */ /* 0x000fc800078e02ba */
[C---:B------:R-:W-:Y:S01]  /*4bd0*/  IMAD.WIDE R202, R5.reuse, 0x2, R184 ;  /* 0x0000000205ca7825 */ /* 0x040fe200078e02b8 */
[----:B------:R1:W3:Y:S03]  /*4be0*/  LDG.E.U16 R225, desc[UR60][R200.64] ;  /* 0x0000003cc8e17981 */ /* 0x0002e6000c1e1500 */
[C---:B0-----:R-:W-:Y:S01]  /*4bf0*/  IMAD.WIDE R198, R5.reuse, 0x2, R194 ;  /* 0x0000000205c67825 */ /* 0x041fe200078e02c2 */
[----:B------:R0:W3:Y:S04]  /*4c00*/  LDG.E.U16 R226, desc[UR60][R202.64] ;  /* 0x0000003ccae27981 */ /* 0x0000e8000c1e1500 */
[----:B------:R4:W3:Y:S01]  /*4c10*/  LDG.E.U16 R217, desc[UR60][R198.64] ;  /* 0x0000003cc6d97981 */ /* 0x0008e2000c1e1500 */
[----:B-1----:R-:W-:-:S04]  /*4c20*/  IMAD.WIDE R200, R5, 0x2, R178 ;  /* 0x0000000205c87825 */ /* 0x002fc800078e02b2 */
[C---:B0-----:R-:W-:Y:S01]  /*4c30*/  IMAD.WIDE R202, R5.reuse, 0x2, R176 ;  /* 0x0000000205ca7825 */ /* 0x041fe200078e02b0 */
[----:B------:R0:W3:Y:S03]  /*4c40*/  LDG.E.U16 R228, desc[UR60][R200.64] ;  /* 0x0000003cc8e47981 */ /* 0x0000e6000c1e1500 */
[C---:B----4-:R-:W-:Y:S01]  /*4c50*/  IMAD.WIDE R198, R5.reuse, 0x2, R188 ;  /* 0x0000000205c67825 */ /* 0x050fe200078e02bc */
[----:B------:R1:W4:Y:S04]  /*4c60*/  LDG.E.U16 R229, desc[UR60][R202.64] ;  /* 0x0000003ccae57981 */ /* 0x000328000c1e1500 */
[----:B------:R1:W4:Y:S01]  /*4c70*/  LDG.E.U16 R224, desc[UR60][R198.64] ;  /* 0x0000003cc6e07981 */ /* 0x000322000c1e1500 */
[----:B0-----:R-:W-:-:S04]  /*4c80*/  IMAD.WIDE R200, R5, 0x2, R170 ;  /* 0x0000000205c87825 */ /* 0x001fc800078e02aa */
[C---:B-1----:R-:W-:Y:S01]  /*4c90*/  IMAD.WIDE R202, R5.reuse, 0x2, R168 ;  /* 0x0000000205ca7825 */ /* 0x042fe200078e02a8 */
[----:B------:R0:W4:Y:S03]  /*4ca0*/  LDG.E.U16 R231, desc[UR60][R200.64] ;  /* 0x0000003cc8e77981 */ /* 0x000126000c1e1500 */
[C---:B------:R-:W-:Y:S01]  /*4cb0*/  IMAD.WIDE R198, R5.reuse, 0x2, R180 ;  /* 0x0000000205c67825 */ /* 0x040fe200078e02b4 */
[----:B------:R1:W4:Y:S04]  /*4cc0*/  LDG.E.U16 R232, desc[UR60][R202.64] ;  /* 0x0000003ccae87981 */ /* 0x000328000c1e1500 */
[----:B------:R2:W4:Y:S01]  /*4cd0*/  LDG.E.U16 R227, desc[UR60][R198.64] ;  /* 0x0000003cc6e37981 */ /* 0x000522000c1e1500 */
[----:B0-----:R-:W-:-:S04]  /*4ce0*/  IMAD.WIDE R200, R5, 0x2, R162 ;  /* 0x0000000205c87825 */ /* 0x001fc800078e02a2 */
[C---:B-1----:R-:W-:Y:S01]  /*4cf0*/  IMAD.WIDE R202, R5.reuse, 0x2, R160 ;  /* 0x0000000205ca7825 */ /* 0x042fe200078e02a0 */
[----:B------:R0:W4:Y:S03]  /*4d00*/  LDG.E.U16 R234, desc[UR60][R200.64] ;  /* 0x0000003cc8ea7981 */ /* 0x000126000c1e1500 */
[C---:B--2---:R-:W-:Y:S01]  /*4d10*/  IMAD.WIDE R198, R5.reuse, 0x2, R172 ;  /* 0x0000000205c67825 */ /* 0x044fe200078e02ac */
[----:B------:R1:W2:Y:S04]  /*4d20*/  LDG.E.U16 R235, desc[UR60][R202.64] ;  /* 0x0000003ccaeb7981 */ /* 0x0002a8000c1e1500 */
[----:B------:R5:W2:Y:S01]  /*4d30*/  LDG.E.U16 R230, desc[UR60][R198.64] ;  /* 0x0000003cc6e67981 */ /* 0x000aa2000c1e1500 */
[----:B0-----:R-:W-:-:S04]  /*4d40*/  IMAD.WIDE R200, R5, 0x2, R154 ;  /* 0x0000000205c87825 */ /* 0x001fc800078e029a */
[C---:B-1----:R-:W-:Y:S01]  /*4d50*/  IMAD.WIDE R202, R5.reuse, 0x2, R152 ;  /* 0x0000000205ca7825 */ /* 0x042fe200078e0298 */
[----:B------:R0:W2:Y:S03]  /*4d60*/  LDG.E.U16 R237, desc[UR60][R200.64] ;  /* 0x0000003cc8ed7981 */ /* 0x0000a6000c1e1500 */
[C---:B-----5:R-:W-:Y:S01]  /*4d70*/  IMAD.WIDE R198, R5.reuse, 0x2, R164 ;  /* 0x0000000205c67825 */ /* 0x060fe200078e02a4 */
[----:B------:R1:W5:Y:S04]  /*4d80*/  LDG.E.U16 R238, desc[UR60][R202.64] ;  /* 0x0000003ccaee7981 */ /* 0x000368000c1e1500 */
[----:B------:R1:W5:Y:S01]  /*4d90*/  LDG.E.U16 R233, desc[UR60][R198.64] ;  /* 0x0000003cc6e97981 */ /* 0x000362000c1e1500 */
[----:B0-----:R-:W-:-:S04]  /*4da0*/  IMAD.WIDE R200, R5, 0x2, R146 ;  /* 0x0000000205c87825 */ /* 0x001fc800078e0292 */
[C---:B-1----:R-:W-:Y:S02]  /*4db0*/  IMAD.WIDE R202, R5.reuse, 0x2, R144 ;  /* 0x0000000205ca7825 */ /* 0x042fe400078e0290 */
[----:B------:R-:W5:Y:S02]  /*4dc0*/  LDG.E.U16 R200, desc[UR60][R200.64] ;  /* 0x0000003cc8c87981 */ /* 0x000f64000c1e1500 */
[C---:B------:R-:W-:Y:S02]  /*4dd0*/  IMAD.WIDE R198, R5.reuse, 0x2, R156 ;  /* 0x0000000205c67825 */ /* 0x040fe400078e029c */
[----:B------:R-:W5:Y:S04]  /*4de0*/  LDG.E.U16 R202, desc[UR60][R202.64] ;  /* 0x0000003ccaca7981 */ /* 0x000f68000c1e1500 */
[----:B------:R0:W5:Y:S02]  /*4df0*/  LDG.E.U16 R236, desc[UR60][R198.64] ;  /* 0x0000003cc6ec7981 */ /* 0x000164000c1e1500 */
[----:B0-----:R-:W-:-:S06]  /*4e00*/  IMAD.WIDE R198, R5, 0x2, R148 ;  /* 0x0000000205c67825 */ /* 0x001fcc00078e0294 */
[----:B------:R-:W5:Y:S01]  /*4e10*/  LDG.E.U16 R198, desc[UR60][R198.64] ;  /* 0x0000003cc6c67981 */ /* 0x000f62000c1e1500 */
[----:B------:R-:W-:Y:S06]  /*4e20*/  BAR.SYNC.DEFER_BLOCKING 0x0 ;  /* 0x0000000000007b1d */ /* 0x000fec0000010000 */
[----:B------:R0:W-:Y:S04]  /*4e30*/  STS.U16 [R134+UR4+0x800], R8 ;  /* 0x0008000886007988 */ /* 0x0001e80008000404 */
[----:B------:R1:W-:Y:S01]  /*4e40*/  STS.U16 [R134+UR4+0x1800], R9 ;  /* 0x0018000986007988 */ /* 0x0003e20008000404 */
[----:B0-----:R-:W-:Y:S01]  /*4e50*/  FMUL R8, R56, UR5 ;  /* 0x0000000538087c20 */ /* 0x001fe20008400000 */
[----:B-1----:R-:W-:-:S05]  /*4e60*/  FMUL R9, R57, UR5 ;  /* 0x0000000539097c20 */ /* 0x002fca0008400000 */
[----:B------:R-:W-:Y:S01]  /*4e70*/  FMNMX R8, R8, R9, !PT ;  /* 0x0000000908087209 */ /* 0x000fe20007800000 */
[----:B------:R-:W-:-:S05]  /*4e80*/  FMUL R9, R60, UR5 ;  /* 0x000000053c097c20 */ /* 0x000fca0008400000 */
        /* <DEDUP_REMOVED lines=59> */
[----:B------:R0:W-:Y:S04]  /*5240*/  STS.U16 [R134+UR4], R123 ;  /* 0x0000007b86007988 */ /* 0x0001e80008000404 */
[----:B------:R-:W1:Y:S04]  /*5250*/  SHFL.BFLY PT, R8, R9, 0x2, 0x1f ;  /* 0x0c401f0009087f89 */ /* 0x000e6800000e0000 */
[----:B------:R3:W-:Y:S01]  /*5260*/  STS.U16 [R134+UR4+0x400], R122 ;  /* 0x0004007a86007988 */ /* 0x0007e20008000404 */
[----:B0-----:R-:W-:Y:S01]  /*5270*/  FMUL R123, R59, UR5 ;  /* 0x000000053b7b7c20 */ /* 0x001fe20008400000 */
[----:B---3--:R-:W-:-:S05]  /*5280*/  FMUL R122, R58, UR5 ;  /* 0x000000053a7a7c20 */ /* 0x008fca0008400000 */
[----:B------:R-:W-:Y:S01]  /*5290*/  FMNMX R122, R122, R123, !PT ;  /* 0x0000007b7a7a7209 */ /* 0x000fe20007800000 */
[----:B------:R-:W-:-:S05]  /*52a0*/  FMUL R123, R62, UR5 ;  /* 0x000000053e7b7c20 */ /* 0x000fca0008400000 */
[----:B------:R-:W-:Y:S01]  /*52b0*/  FMNMX R122, R123, R122, !PT ;  /* 0x0000007a7b7a7209 */ /* 0x000fe20007800000 */
[----:B------:R-:W-:-:S05]  /*52c0*/  FMUL R123, R63, UR5 ;  /* 0x000000053f7b7c20 */ /* 0x000fca0008400000 */
[----:B------:R-:W-:Y:S01]  /*52d0*/  FMNMX R122, R123, R122, !PT ;  /* 0x0000007a7b7a7209 */ /* 0x000fe20007800000 */
[----:B------:R-:W-:Y:S01]  /*52e0*/  FMUL R123, R66, UR5 ;  /* 0x00000005427b7c20 */ /* 0x000fe20008400000 */
[----:B-1----:R-:W-:Y:S01]  /*52f0*/  FMNMX R8, R9, R8, !PT ;  /* 0x0000000809087209 */ /* 0x002fe20007800000 */
[----:B------:R-:W-:-:S03]  /*5300*/  FMUL R9, R67, UR5 ;  /* 0x0000000543097c20 */ /* 0x000fc60008400000 */
[----:B------:R-:W-:-:S04]  /*5310*/  FMNMX R122, R123, R122, !PT ;  /* 0x0000007a7b7a7209 */ /* 0x000fc80007800000 */
[----:B------:R-:W-:Y:S02]  /*5320*/  FMNMX R9, R9, R122, !PT ;  /* 0x0000007a09097209 */ /* 0x000fe40007800000 */
[----:B------:R-:W0:Y:S01]  /*5330*/  SHFL.BFLY PT, R122, R8, 0x1, 0x1f ;  /* 0x0c201f00087a7f89 */ /* 0x000e2200000e0000 */
[----:B------:R-:W-:-:S05]  /*5340*/  FMUL R123, R70, UR5 ;  /* 0x00000005467b7c20 */ /* 0x000fca0008400000 */
[----:B------:R-:W-:Y:S01]  /*5350*/  FMNMX R9, R123, R9, !PT ;  /* 0x000000097b097209 */ /* 0x000fe20007800000 */
[----:B------:R-:W-:-:S05]  /*5360*/  FMUL R123, R71, UR5 ;  /* 0x00000005477b7c20 */ /* 0x000fca0008400000 */
[----:B------:R-:W-:Y:S01]  /*5370*/  FMNMX R9, R123, R9, !PT ;  /* 0x000000097b097209 */ /* 0x000fe20007800000 */
[----:B------:R-:W-:-:S05]  /*5380*/  FMUL R123, R74, UR5 ;  /* 0x000000054a7b7c20 */ /* 0x000fca0008400000 */
[----:B------:R-:W-:Y:S01]  /*5390*/  FMNMX R9, R123, R9, !PT ;  /* 0x000000097b097209 */ /* 0x000fe20007800000 */
[----:B------:R-:W-:Y:S01]  /*53a0*/  FMUL R123, R75, UR5 ;  /* 0x000000054b7b7c20 */ /* 0x000fe20008400000 */
[----:B0-----:R-:W-:Y:S01]  /*53b0*/  FMNMX R8, R8, R122, !PT ;  /* 0x0000007a08087209 */ /* 0x001fe20007800000 */
[----:B------:R-:W-:-:S03]  /*53c0*/  FMUL R122, R78, UR5 ;  /* 0x000000054e7a7c20 */ /* 0x000fc60008400000 */
[----:B------:R-:W-:Y:S02]  /*53d0*/  FMNMX R9, R123, R9, !PT ;  /* 0x000000097b097209 */ /* 0x000fe40007800000 */
[----:B------:R-:W-:Y:S02]  /*53e0*/  FMNMX R8, R8, R7, !PT ;  /* 0x0000000708087209 */ /* 0x000fe40007800000 */
[----:B------:R-:W-:Y:S01]  /*53f0*/  FMNMX R9, R122, R9, !PT ;  /* 0x000000097a097209 */ /* 0x000fe20007800000 */
[----:B------:R-:W-:Y:S02]  /*5400*/  FMUL R122, R79, UR5 ;  /* 0x000000054f7a7c20 */ /* 0x000fe40008400000 */
[----:B------:R-:W-:-:S03]  /*5410*/  FFMA R123, R56, UR5, -R8 ;  /* 0x00000005387b7c23 */ /* 0x000fc60008000808 */
[----:B------:R-:W-:Y:S01]  /*5420*/  FMNMX R56, R122, R9, !PT ;  /* 0x000000097a387209 */ /* 0x000fe20007800000 */
[----:B------:R-:W-:Y:S01]  /*5430*/  FMUL R122, R82, UR5 ;  /* 0x00000005527a7c20 */ /* 0x000fe20008400000 */
[----:B------:R-:W-:-:S04]  /*5440*/  FFMA R57, R57, UR5, -R8 ;  /* 0x0000000539397c23 */ /* 0x000fc80008000808 */
[----:B------:R-:W-:Y:S01]  /*5450*/  FMNMX R122, R122, R56, !PT ;  /* 0x000000387a7a7209 */ /* 0x000fe20007800000 */
[----:B------:R-:W-:Y:S01]  /*5460*/  FMUL R56, R57, 1.4426950216293334961 ;  /* 0x3fb8aa3b39387820 */ /* 0x000fe20000400000 */
        /* <DEDUP_REMOVED lines=64> */
[----:B------:R-:W-:-:S05]  /*5870*/  FMUL R25, R51, UR5 ;  /* 0x0000000533197c20 */ /* 0x000fca0008400000 */
[----:B------:R-:W-:Y:S01]  /*5880*/  FMNMX R24, R25, R24, !PT ;  /* 0x0000001819187209 */ /* 0x000fe20007800000 */
[----:B------:R-:W-:-:S05]  /*5890*/  FMUL R25, R54, UR5 ;  /* 0x0000000536197c20 */ /* 0x000fca0008400000 */
[----:B------:R-:W-:Y:S01]  /*58a0*/  FMNMX R24, R25, R24, !PT ;  /* 0x0000001819187209 */ /* 0x000fe20007800000 */
[----:B------:R-:W-:-:S05]  /*58b0*/  FMUL R25, R55, UR5 ;  /* 0x0000000537197c20 */ /* 0x000fca0008400000 */
[----:B------:R-:W-:-:S05]  /*58c0*/  FMNMX R24, R25, R24, !PT ;  /* 0x0000001819187209 */ /* 0x000fca0007800000 */
[----:B------:R-:W0:Y:S02]  /*58d0*/  SHFL.BFLY PT, R25, R24, 0x2, 0x1f ;  /* 0x0c401f0018197f89 */ /* 0x000e2400000e0000 */
[----:B0-----:R-:W-:-:S05]  /*58e0*/  FMNMX R24, R24, R25, !PT ;  /* 0x0000001918187209 */ /* 0x001fca0007800000 */
[----:B------:R-:W0:Y:S04]  /*58f0*/  SHFL.BFLY PT, R25, R24, 0x1, 0x1f ;  /* 0x0c201f0018197f89 */ /* 0x000e2800000e0000 */
[----:B------:R1:W-:Y:S01]  /*5900*/  STS.U16 [R134+UR4+0x3c00], R136 ;  /* 0x003c008886007988 */ /* 0x0003e20008000404 */
[----:B0-----:R-:W-:Y:S01]  /*5910*/  FMNMX R25, R24, R25, !PT ;  /* 0x0000001918197209 */ /* 0x001fe20007800000 */
[----:B------:R-:W-:-:S03]  /*5920*/  FADD R24, -R8, R7 ;  /* 0x0000000708187221 */ /* 0x000fc60000000100 */
[----:B-1----:R-:W-:Y:S01]  /*5930*/  FMNMX R136, R25, R23, !PT ;  /* 0x0000001719887209 */ /* 0x002fe20007800000 */
[----:B------:R-:W-:-:S04]  /*5940*/  FMUL R24, R24, 1.4426950216293334961 ;  /* 0x3fb8aa3b18187820 */ /* 0x000fc80000400000 */
[--C-:B------:R-:W-:Y:S02]  /*5950*/  FFMA R25, R58, UR5, -R136.reuse ;  /* 0x000000053a197c23 */ /* 0x100fe40008000888 */
[----:B------:R0:W1:Y:S02]  /*5960*/  MUFU.EX2 R58, R24 ;  /* 0x00000018003a7308 */ /* 0x0000640000000800 */
[----:B------:R-:W-:Y:S01]  /*5970*/  FMUL R25, R25, 1.4426950216293334961 ;  /* 0x3fb8aa3b19197820 */ /* 0x000fe20000400000 */
[----:B0-----:R-:W-:-:S05]  /*5980*/  FFMA R24, R59, UR5, -R136 ;  /* 0x000000053b187c23 */ /* 0x001fca0008000888 */
[----:B------:R0:W-:Y:S01]  /*5990*/  MUFU.EX2 R59, R25 ;  /* 0x00000019003b7308 */ /* 0x0001e20000000800 */
[----:B------:R-:W-:Y:S01]  /*59a0*/  FMUL R24, R24, 1.4426950216293334961 ;  /* 0x3fb8aa3b18187820 */ /* 0x000fe20000400000 */
[----:B0-----:R-:W-:-:S06]  /*59b0*/  FFMA R25, R62, UR5, -R136 ;  /* 0x000000053e197c23 */ /* 0x001fcc0008000888 */
        /* <DEDUP_REMOVED lines=11> */
[----:B------:R-:W-:Y:S04]  /*5a70*/  STS.U16 [R134+UR4+0xc00], R124 ;  /* 0x000c007c86007988 */ /* 0x000fe80008000404 */
[----:B------:R-:W-:Y:S01]  /*5a80*/  STS.U16 [R134+UR4+0x1000], R125 ;  /* 0x0010007d86007988 */ /* 0x000fe20008000404 */
[----:B0-----:R-:W-:-:S03]  /*5a90*/  FFMA R25, R70, UR5, -R136 ;  /* 0x0000000546197c23 */ /* 0x001fc60008000888 */
[----:B------:R-:W-:Y:S01]  /*5aa0*/  STS.U16 [R134+UR4+0x1400], R127 ;  /* 0x0014007f86007988 */ /* 0x000fe20008000404 */
[----:B------:R0:W-:Y:S03]  /*5ab0*/  MUFU.EX2 R70, R24 ;  /* 0x0000001800467308 */ /* 0x0001e60000000800 */
[----:B------:R-:W-:Y:S01]  /*5ac0*/  STS.U16 [R134+UR4+0x1c00], R126 ;  /* 0x001c007e86007988 */ /* 0x000fe20008000404 */
[----:B------:R-:W-:-:S03]  /*5ad0*/  FMUL R25, R25, 1.4426950216293334961 ;  /* 0x3fb8aa3b19197820 */ /* 0x000fc60000400000 */
[----:B------:R-:W-:Y:S01]  /*5ae0*/  STS.U16 [R134+UR4+0x2000], R129 ;  /* 0x0020008186007988 */ /* 0x000fe20008000404 */
[----:B0-----:R-:W-:-:S03]  /*5af0*/  FFMA R24, R71, UR5, -R136 ;  /* 0x0000000547187c23 */ /* 0x001fc60008000888 */
[----:B------:R-:W-:Y:S04]  /*5b00*/  STS.U16 [R134+UR4+0x2400], R131 ;  /* 0x0024008386007988 */ /* 0x000fe80008000404 */
[----:B------:R-:W-:Y:S04]  /*5b10*/  STS.U16 [R134+UR4+0x2800], R128 ;  /* 0x0028008086007988 */ /* 0x000fe80008000404 */
[----:B------:R-:W-:Y:S04]  /*5b20*/  STS.U16 [R134+UR4+0x2c00], R130 ;  /* 0x002c008286007988 */ /* 0x000fe80008000404 */
[----:B------:R-:W-:Y:S04]  /*5b30*/  STS.U16 [R134+UR4+0x3000], R133 ;  /* 0x0030008586007988 */ /* 0x000fe80008000404 */
[----:B------:R-:W-:Y:S04]  /*5b40*/  STS.U16 [R134+UR4+0x3400], R135 ;  /* 0x0034008786007988 */ /* 0x000fe80008000404 */
[----:B------:R-:W-:Y:S04]  /*5b50*/  STS.U16 [R134+UR4+0x3800], R132 ;  /* 0x0038008486007988 */ /* 0x000fe80008000404 */
[----:B------:R0:W-:Y:S01]  /*5b60*/  STS.U16 [R141+UR4+0x1d00], R207 ;  /* 0x001d00cf8d007988 */ /* 0x0001e20008000404 */
[----:B------:R-:W-:Y:S01]  /*5b70*/  FMUL R24, R24, 1.4426950216293334961 ;  /* 0x3fb8aa3b18187820 */ /* 0x000fe20000400000 */
[----:B------:R3:W-:Y:S01]  /*5b80*/  MUFU.EX2 R71, R25 ;  /* 0x0000001900477308 */ /* 0x0007e20000000800 */
[----:B0-----:R-:W0:Y:S01]  /*5b90*/  S2R R207, SR_TID.X ;  /* 0x0000000000cf7919 */ /* 0x001e220000002100 */
[----:B---3--:R-:W-:-:S06]  /*5ba0*/  FFMA R25, R74, UR5, -R136 ;  /* 0x000000054a197c23 */ /* 0x008fcc0008000888 */
[----:B------:R3:W-:Y:S01]  /*5bb0*/  MUFU.EX2 R74, R24 ;  /* 0x00000018004a7308 */ /* 0x0007e20000000800 */
[----:B------:R-:W-:Y:S01]  /*5bc0*/  FMUL R25, R25, 1.4426950216293334961 ;  /* 0x3fb8aa3b19197820 */ /* 0x000fe20000400000 */
[----:B------:R-:W-:Y:S01]  /*5bd0*/  STS.U16 [R141+UR4+0x100], R14 ;  /* 0x0001000e8d007988 */ /* 0x000fe20008000404 */
[----:B---3--:R-:W-:-:S03]  /*5be0*/  FFMA R24, R75, UR5, -R136 ;  /* 0x000000054b187c23 */ /* 0x008fc60008000888 */
[----:B------:R-:W-:Y:S02]  /*5bf0*/  STS.U16 [R141+UR4+0x500], R16 ;  /* 0x000500108d007988 */ /* 0x000fe40008000404 */
[----:B------:R3:W-:Y:S01]  /*5c00*/  MUFU.EX2 R75, R25 ;  /* 0x00000019004b7308 */ /* 0x0007e20000000800 */
[----:B------:R-:W-:Y:S01]  /*5c10*/  FMUL R24, R24, 1.4426950216293334961 ;  /* 0x3fb8aa3b18187820 */ /* 0x000fe20000400000 */
[----:B------:R-:W-:Y:S04]  /*5c20*/  STS.U16 [R141+UR4+0x900], R17 ;  /* 0x000900118d007988 */ /* 0x000fe80008000404 */
[----:B------:R-:W-:Y:S01]  /*5c30*/  STS.U16 [R141+UR4+0xd00], R18 ;  /* 0x000d00128d007988 */ /* 0x000fe20008000404 */
[----:B---3--:R-:W-:-:S03]  /*5c40*/  FFMA R25, R78, UR5, -R136 ;  /* 0x000000054e197c23 */ /* 0x008fc60008000888 */
[----:B------:R-:W-:Y:S01]  /*5c50*/  STS.U16 [R141+UR4+0x1100], R19 ;  /* 0x001100138d007988 */ /* 0x000fe20008000404 */
[----:B------:R3:W-:Y:S03]  /*5c60*/  MUFU.EX2 R78, R24 ;  /* 0x00000018004e7308 */ /* 0x0007e60000000800 */
[----:B------:R-:W-:Y:S04]  /*5c70*/  STS.U16 [R141+UR4+0x1500], R13 ;  /* 0x0015000d8d007988 */ /* 0x000fe80008000404 */
[----:B------:R-:W-:Y:S04]  /*5c80*/  STS.U16 [R141+UR4+0x1900], R143 ;  /* 0x0019008f8d007988 */ /* 0x000fe80008000404 */
[----:B------:R-:W-:Y:S04]  /*5c90*/  STS.U16 [R141+UR4+0x2100], R205 ;  /* 0x002100cd8d007988 */ /* 0x000fe80008000404 */
[----:B------:R-:W-:Y:S04]  /*5ca0*/  STS.U16 [R141+UR4+0x2500], R217 ;  /* 0x002500d98d007988 */ /* 0x000fe80008000404 */
[----:B----4-:R-:W-:Y:S04]  /*5cb0*/  STS.U16 [R141+UR4+0x2900], R224 ;  /* 0x002900e08d007988 */ /* 0x010fe80008000404 */
[----:B------:R-:W-:Y:S04]  /*5cc0*/  STS.U16 [R141+UR4+0x2d00], R227 ;  /* 0x002d00e38d007988 */ /* 0x000fe80008000404 */
[----:B--2---:R-:W-:Y:S04]  /*5cd0*/  STS.U16 [R141+UR4+0x3100], R230 ;  /* 0x003100e68d007988 */ /* 0x004fe80008000404 */
[----:B-----5:R-:W-:Y:S04]  /*5ce0*/  STS.U16 [R141+UR4+0x3500], R233 ;  /* 0x003500e98d007988 */ /* 0x020fe80008000404 */
[----:B------:R-:W-:Y:S04]  /*5cf0*/  STS.U16 [R141+UR4+0x3900], R236 ;  /* 0x003900ec8d007988 */ /* 0x000fe80008000404 */
[----:B------:R-:W-:Y:S01]  /*5d00*/  STS.U16 [R141+UR4+0x3d00], R198 ;  /* 0x003d00c68d007988 */ /* 0x000fe20008000404 */
[----:B---3--:R-:W-:-:S03]  /*5d10*/  FFMA R24, R79, UR5, -R136 ;  /* 0x000000054f187c23 */ /* 0x008fc60008000888 */
[----:B------:R-:W-:Y:S04]  /*5d20*/  STS.U16 [R138+UR4+0x200], R10 ;  /* 0x0002000a8a007988 */ /* 0x000fe80008000404 */
[----:B------:R-:W-:Y:S04]  /*5d30*/  STS.U16 [R138+UR4+0x600], R22 ;  /* 0x000600168a007988 */ /* 0x000fe80008000404 */
[----:B------:R-:W-:Y:S04]  /*5d40*/  STS.U16 [R138+UR4+0xa00], R6 ;  /* 0x000a00068a007988 */ /* 0x000fe80008000404 */
[----:B------:R-:W-:Y:S04]  /*5d50*/  STS.U16 [R138+UR4+0xe00], R11 ;  /* 0x000e000b8a007988 */ /* 0x000fe80008000404 */
[----:B------:R-:W-:Y:S04]  /*5d60*/  STS.U16 [R138+UR4+0x1200], R3 ;  /* 0x001200038a007988 */ /* 0x000fe80008000404 */
[----:B------:R2:W-:Y:S04]  /*5d70*/  STS.U16 [R138+UR4+0x1600], R15 ;  /* 0x0016000f8a007988 */ /* 0x0005e80008000404 */
[----:B------:R3:W-:Y:S04]  /*5d80*/  STS.U16 [R138+UR4+0x1a00], R12 ;  /* 0x001a000c8a007988 */ /* 0x0007e80008000404 */
        /* <DEDUP_REMOVED lines=24> */
[----:B------:R-:W-:Y:S01]  /*5f10*/  STS.U16 [R142+UR4+0x3f00], R202 ;  /* 0x003f00ca8e007988 */ /* 0x000fe20008000404 */
[----:B------:R-:W-:Y:S01]  /*5f20*/  FMUL R25, R25, 1.4426950216293334961 ;  /* 0x3fb8aa3b19197820 */ /* 0x000fe20000400000 */
[----:B------:R5:W-:Y:S06]  /*5f30*/  MEMBAR.ALL.CTA ;  /* 0x0000000000007992 */ /* 0x000bec0000008000 */
[----:B-----5:R-:W5:Y:S01]  /*5f40*/  FENCE.VIEW.ASYNC.S ;  /* 0x00000000000073c6 */ /* 0x020f620000000000 */
[----:B------:R-:W-:Y:S01]  /*5f50*/  FMUL R24, R24, 1.4426950216293334961 ;  /* 0x3fb8aa3b18187820 */ /* 0x000fe20000400000 */
[----:B------:R1:W-:Y:S01]  /*5f60*/  MUFU.EX2 R79, R25 ;  /* 0x00000019004f7308 */ /* 0x0003e20000000800 */
[----:B--2---:R-:W-:Y:S01]  /*5f70*/  FADD R15, -R136, R23 ;  /* 0x00000017880f7221 */ /* 0x004fe20000000100 */
[----:B-1----:R-:W-:-:S06]  /*5f80*/  FFMA R25, R82, UR5, -R136 ;  /* 0x0000000552197c23 */ /* 0x002fcc0008000888 */
[----:B------:R1:W-:Y:S01]  /*5f90*/  MUFU.EX2 R82, R24 ;  /* 0x0000001800527308 */ /* 0x0003e20000000800 */
[----:B------:R-:W-:Y:S01]  /*5fa0*/  FMUL R25, R25, 1.4426950216293334961 ;  /* 0x3fb8aa3b19197820 */ /* 0x000fe20000400000 */
[----:B0-----:R-:W-:Y:S01]  /*5fb0*/  SHF.R.U32.HI R207, RZ, 0x5, R207 ;  /* 0x00000005ffcf7819 */ /* 0x001fe200000116cf */
[----:B-1----:R-:W-:Y:S01]  /*5fc0*/  FFMA R24, R83, UR5, -R136 ;  /* 0x0000000553187c23 */ /* 0x002fe20008000888 */
[----:B------:R-:W-:-:S04]  /*5fd0*/  FFMA R126, R33, UR5, -R8 ;  /* 0x00000005217e7c23 */ /* 0x000fc80008000808 */
[----:B------:R0:W-:Y:S01]  /*5fe0*/  MUFU.EX2 R83, R25 ;  /* 0x0000001900537308 */ /* 0x0001e20000000800 */
[----:B------:R-:W-:Y:S01]  /*5ff0*/  FMUL R24, R24, 1.4426950216293334961 ;  /* 0x3fb8aa3b18187820 */ /* 0x000fe20000400000 */
[----:B------:R-:W-:Y:S01]  /*6000*/  FFMA R131, R44, UR5, -R8 ;  /* 0x000000052c837c23 */ /* 0x000fe20008000808 */
[--C-:B------:R-:W-:Y:S01]  /*6010*/  FFMA R31, R31, UR5, -R136.reuse ;  /* 0x000000051f1f7c23 */ /* 0x100fe20008000888 */
[--C-:B------:R-:W-:Y:S01]  /*6020*/  FFMA R34, R34, UR5, -R136.reuse ;  /* 0x0000000522227c23 */ /* 0x100fe20008000888 */
[--C-:B------:R-:W-:Y:S01]  /*6030*/  FFMA R35, R35, UR5, -R136.reuse ;  /* 0x0000000523237c23 */ /* 0x100fe20008000888 */
[--C-:B------:R-:W-:Y:S01]  /*6040*/  FFMA R38, R38, UR5, -R136.reuse ;  /* 0x0000000526267c23 */ /* 0x100fe20008000888 */
[--C-:B------:R-:W-:Y:S01]  /*6050*/  FFMA R42, R42, UR5, -R136.reuse ;  /* 0x000000052a2a7c23 */ /* 0x100fe20008000888 */
[--C-:B0-----:R-:W-:Y:S01]  /*6060*/  FFMA R25, R86, UR5, -R136.reuse ;  /* 0x0000000556197c23 */ /* 0x101fe20008000888 */
[--C-:B------:R-:W-:Y:S01]  /*6070*/  FFMA R50, R50, UR5, -R136.reuse ;  /* 0x0000000532327c23 */ /* 0x100fe20008000888 */
[--C-:B------:R-:W-:Y:S01]  /*6080*/  FFMA R51, R51, UR5, -R136.reuse ;  /* 0x0000000533337c23 */ /* 0x100fe20008000888 */
[--C-:B------:R-:W-:Y:S01]  /*6090*/  FFMA R54, R54, UR5, -R136.reuse ;  /* 0x0000000536367c23 */ /* 0x100fe20008000888 */
[----:B------:R-:W-:Y:S01]  /*60a0*/  FFMA R55, R55, UR5, -R136 ;  /* 0x0000000537377c23 */ /* 0x000fe20008000888 */
[----:B------:R0:W-:Y:S01]  /*60b0*/  MUFU.EX2 R86, R24 ;  /* 0x0000001800567308 */ /* 0x0001e20000000800 */
[--C-:B------:R-:W-:Y:S01]  /*60c0*/  FFMA R28, R28, UR5, -R8.reuse ;  /* 0x000000051c1c7c23 */ /* 0x100fe20008000808 */
        /* <DEDUP_REMOVED lines=10> */
[----:B------:R-:W-:Y:S01]  /*6170*/  FFMA R53, R53, UR5, -R8 ;  /* 0x0000000535357c23 */ /* 0x000fe20008000808 */
[--C-:B0-----:R-:W-:Y:S01]  /*6180*/  FFMA R24, R87, UR5, -R136.reuse ;  /* 0x0000000557187c23 */ /* 0x101fe20008000888 */
[--C-:B------:R-:W-:Y:S01]  /*6190*/  FFMA R26, R26, UR5, -R136.reuse ;  /* 0x000000051a1a7c23 */ /* 0x100fe20008000888 */
[--C-:B------:R-:W-:Y:S01]  /*61a0*/  FFMA R27, R27, UR5, -R136.reuse ;  /* 0x000000051b1b7c23 */ /* 0x100fe20008000888 */
[--C-:B------:R-:W-:Y:S01]  /*61b0*/  FFMA R30, R30, UR5, -R136.reuse ;  /* 0x000000051e1e7c23 */ /* 0x100fe20008000888 */
[--C-:B------:R-:W-:Y:S01]  /*61c0*/  FFMA R39, R39, UR5, -R136.reuse ;  /* 0x0000000527277c23 */ /* 0x100fe20008000888 */
[--C-:B------:R-:W-:Y:S01]  /*61d0*/  FFMA R43, R43, UR5, -R136.reuse ;  /* 0x000000052b2b7c23 */ /* 0x100fe20008000888 */
[--C-:B------:R-:W-:Y:S01]  /*61e0*/  FFMA R46, R46, UR5, -R136.reuse ;  /* 0x000000052e2e7c23 */ /* 0x100fe20008000888 */
[----:B------:R-:W-:Y:S01]  /*61f0*/  FFMA R47, R47, UR5, -R136 ;  /* 0x000000052f2f7c23 */ /* 0x000fe20008000888 */
[----:B------:R-:W-:Y:S01]  /*6200*/  FMUL R15, R15, 1.4426950216293334961 ;  /* 0x3fb8aa3b0f0f7820 */ /* 0x000fe20000400000 */
[----:B------:R-:W-:Y:S01]  /*6210*/  R2UR UR6, R207 ;  /* 0x00000000cf0672ca */ /* 0x000fe200000e0000 */
[----:B------:R-:W-:Y:S01]  /*6220*/  FMUL R9, R123, 1.4426950216293334961 ;  /* 0x3fb8aa3b7b097820 */ /* 0x000fe20000400000 */
        /* <DEDUP_REMOVED lines=9> */
[----:B---3--:R-:W-:Y:S01]  /*62c0*/  FMUL R12, R54, 1.4426950216293334961 ;  /* 0x3fb8aa3b360c7820 */ /* 0x008fe20000400000 */
[----:B----4-:R-:W-:Y:S01]  /*62d0*/  FMUL R20, R55, 1.4426950216293334961 ;  /* 0x3fb8aa3b37147820 */ /* 0x010fe20000400000 */
        /* <DEDUP_REMOVED lines=21> */
[----:B------:R-:W0:Y:S01]  /*6430*/  MUFU.EX2 R15, R15 ;  /* 0x0000000f000f7308 */ /* 0x000e220000000800 */
[----:B------:R-:W-:-:S07]  /*6440*/  USHF.L.U32 UR6, UR6, 0x7, URZ ;  /* 0x0000000706067899 */ /* 0x000fce000800063f */
[----:B------:R-:W-:Y:S08]  /*6450*/  MUFU.EX2 R9, R9 ;  /* 0x0000000900097308 */ /* 0x000ff00000000800 */
[----:B------:R-:W1:Y:S08]  /*6460*/  MUFU.EX2 R56, R56 ;  /* 0x0000003800387308 */ /* 0x000e700000000800 */
[----:B------:R-:W-:Y:S08]  /*6470*/  MUFU.EX2 R57, R57 ;  /* 0x0000003900397308 */ /* 0x000ff00000000800 */
[----:B------:R-:W2:Y:S08]  /*6480*/  MUFU.EX2 R60, R60 ;  /* 0x0000003c003c7308 */ /* 0x000eb00000000800 */
[----:B------:R-:W-:Y:S08]  /*6490*/  MUFU.EX2 R61, R61 ;  /* 0x0000003d003d7308 */ /* 0x000ff00000000800 */
[----:B------:R-:W3:Y:S08]  /*64a0*/  MUFU.EX2 R64, R64 ;  /* 0x0000004000407308 */ /* 0x000ef00000000800 */
[----:B------:R-:W-:Y:S08]  /*64b0*/  MUFU.EX2 R65, R65 ;  /* 0x0000004100417308 */ /* 0x000ff00000000800 */
[----:B------:R-:W4:Y:S08]  /*64c0*/  MUFU.EX2 R68, R68 ;  /* 0x0000004400447308 */ /* 0x000f300000000800 */
[----:B------:R-:W-:Y:S08]  /*64d0*/  MUFU.EX2 R69, R69 ;  /* 0x0000004500457308 */ /* 0x000ff00000000800 */
[----:B------:R-:W5:Y:S08]  /*64e0*/  MUFU.EX2 R72, R72 ;  /* 0x0000004800487308 */ /* 0x000f700000000800 */
[----:B------:R-:W-:Y:S08]  /*64f0*/  MUFU.EX2 R73, R73 ;  /* 0x0000004900497308 */ /* 0x000ff00000000800 */
[----:B------:R-:W5:Y:S08]  /*6500*/  MUFU.EX2 R76, R76 ;  /* 0x0000004c004c7308 */ /* 0x000f700000000800 */
[----:B------:R-:W-:Y:S08]  /*6510*/  MUFU.EX2 R77, R77 ;  /* 0x0000004d004d7308 */ /* 0x000ff00000000800 */
[----:B------:R-:W5:Y:S08]  /*6520*/  MUFU.EX2 R80, R80 ;  /* 0x0000005000507308 */ /* 0x000f700000000800 */
[----:B------:R-:W-:Y:S08]  /*6530*/  MUFU.EX2 R81, R81 ;  /* 0x0000005100517308 */ /* 0x000ff00000000800 */
[----:B------:R-:W5:Y:S08]  /*6540*/  MUFU.EX2 R84, R84 ;  /* 0x0000005400547308 */ /* 0x000f700000000800 */
[----:B------:R-:W-:Y:S08]  /*6550*/  MUFU.EX2 R85, R85 ;  /* 0x0000005500557308 */ /* 0x000ff00000000800 */
        /* <DEDUP_REMOVED lines=16> */
[----:B------:R1:W5:Y:S08]  /*6660*/  MUFU.EX2 R199, R24 ;  /* 0x0000001800c77308 */ /* 0x0003700000000800 */
[----:B------:R2:W-:Y:S08]  /*6670*/  MUFU.EX2 R201, R26 ;  /* 0x0000001a00c97308 */ /* 0x0005f00000000800 */
[----:B------:R4:W5:Y:S08]  /*6680*/  MUFU.EX2 R203, R27 ;  /* 0x0000001b00cb7308 */ /* 0x0009700000000800 */
[----:B------:R5:W-:Y:S08]  /*6690*/  MUFU.EX2 R239, R30 ;  /* 0x0000001e00ef7308 */ /* 0x000bf00000000800 */
[----:B------:R-:W5:Y:S08]  /*66a0*/  MUFU.EX2 R14, R14 ;  /* 0x0000000e000e7308 */ /* 0x000f700000000800 */
[----:B------:R-:W-:Y:S08]  /*66b0*/  MUFU.EX2 R16, R16 ;  /* 0x0000001000107308 */ /* 0x000ff00000000800 */
[----:B------:R-:W5:Y:S08]  /*66c0*/  MUFU.EX2 R17, R17 ;  /* 0x0000001100117308 */ /* 0x000f700000000800 */
[----:B------:R-:W-:Y:S08]  /*66d0*/  MUFU.EX2 R18, R18 ;  /* 0x0000001200127308 */ /* 0x000ff00000000800 */
[----:B------:R5:W5:Y:S08]  /*66e0*/  MUFU.EX2 R13, R39 ;  /* 0x00000027000d7308 */ /* 0x000b700000000800 */
[----:B------:R-:W-:Y:S08]  /*66f0*/  MUFU.EX2 R19, R19 ;  /* 0x0000001300137308 */ /* 0x000ff00000000800 */
[----:B------:R5:W5:Y:S08]  /*6700*/  MUFU.EX2 R143, R43 ;  /* 0x0000002b008f7308 */ /* 0x000b700000000800 */
[----:B------:R5:W-:Y:S08]  /*6710*/  MUFU.EX2 R10, R46 ;  /* 0x0000002e000a7308 */ /* 0x000bf00000000800 */
[----:B------:R5:W5:Y:S08]  /*6720*/  MUFU.EX2 R3, R47 ;  /* 0x0000002f00037308 */ /* 0x000b700000000800 */
[----:B------:R-:W-:Y:S08]  /*6730*/  MUFU.EX2 R6, R6 ;  /* 0x0000000600067308 */ /* 0x000ff00000000800 */
[----:B------:R-:W5:Y:S08]  /*6740*/  MUFU.EX2 R11, R11 ;  /* 0x0000000b000b7308 */ /* 0x000f700000000800 */
[----:B------:R-:W-:Y:S08]  /*6750*/  MUFU.EX2 R12, R12 ;  /* 0x0000000c000c7308 */ /* 0x000ff00000000800 */
[----:B------:R-:W5:Y:S01]  /*6760*/  MUFU.EX2 R20, R20 ;  /* 0x0000001400147308 */ /* 0x000f620000000800 */
[----:B------:R-:W-:Y:S01]  /*6770*/  ULOP3.LUT UR6, UR6, 0x200, URZ, 0xc0, !UPT ;  /* 0x0000020006067892 */ /* 0x000fe2000f8ec03f */
[-C--:B------:R-:W-:Y:S01]  /*6780*/  FMUL R88, R88, R58.reuse ;  /* 0x0000003a58587220 */ /* 0x080fe20000400000 */
[-C--:B------:R-:W-:Y:S01]  /*6790*/  FMUL R89, R89, R58.reuse ;  /* 0x0000003a59597220 */ /* 0x080fe20000400000 */
[-C--:B------:R-:W-:Y:S01]  /*67a0*/  FMUL R92, R92, R58.reuse ;  /* 0x0000003a5c5c7220 */ /* 0x080fe20000400000 */
[----:B------:R-:W-:Y:S01]  /*67b0*/  ULEA.HI UR6, UR4, UR6, URZ, 0x1c ;  /* 0x0000000604067291 */ /* 0x000fe2000f8fe03f */
[-C--:B------:R-:W-:Y:S01]  /*67c0*/  FMUL R93, R93, R58.reuse ;  /* 0x0000003a5d5d7220 */ /* 0x080fe20000400000 */
        /* <DEDUP_REMOVED lines=11> */
[-C--:B0-----:R-:W-:Y:S01]  /*6880*/  FMUL R90, R90, R15.reuse ;  /* 0x0000000f5a5a7220 */ /* 0x081fe20000400000 */
        /* <DEDUP_REMOVED lines=14> */
[----:B------:R-:W-:Y:S01]  /*6970*/  FMUL R117, R117, R58 ;  /* 0x0000003a75757220 */ /* 0x000fe20000400000 */
[----:B------:R-:W-:Y:S01]  /*6980*/  FMUL R119, R119, R15 ;  /* 0x0000000f77777220 */ /* 0x000fe20000400000 */
[----:B-1----:R-:W-:Y:S01]  /*6990*/  F2FP.F16.F32.PACK_AB R24, R56, R9 ;  /* 0x000000093818723e */ /* 0x002fe200000000ff */
[----:B------:R-:W-:Y:S01]  /*69a0*/  ULOP3.LUT UR6, UR6, 0x3fff, URZ, 0xc0, !UPT ;  /* 0x00003fff06067892 */ /* 0x000fe2000f8ec03f */
[----:B--2---:R-:W-:-:S02]  /*69b0*/  F2FP.F16.F32.PACK_AB R26, R60, R57 ;  /* 0x000000393c1a723e */ /* 0x004fc400000000ff */
[----:B---3--:R-:W-:Y:S02]  /*69c0*/  F2FP.F16.F32.PACK_AB R28, R64, R61 ;  /* 0x0000003d401c723e */ /* 0x008fe400000000ff */
[----:B------:R-:W-:Y:S02]  /*69d0*/  F2FP.F16.F32.PACK_AB R25, R62, R59 ;  /* 0x0000003b3e19723e */ /* 0x000fe400000000ff */
[----:B----4-:R-:W-:Y:S02]  /*69e0*/  F2FP.F16.F32.PACK_AB R27, R66, R63 ;  /* 0x0000003f421b723e */ /* 0x010fe400000000ff */
[----:B------:R-:W-:Y:S02]  /*69f0*/  F2FP.F16.F32.PACK_AB R29, R70, R67 ;  /* 0x00000043461d723e */ /* 0x000fe400000000ff */
[----:B-----5:R-:W-:Y:S02]  /*6a00*/  F2FP.F16.F32.PACK_AB R30, R68, R65 ;  /* 0x00000041441e723e */ /* 0x020fe400000000ff */
[----:B------:R-:W-:-:S02]  /*6a10*/  F2FP.F16.F32.PACK_AB R31, R74, R71 ;  /* 0x000000474a1f723e */ /* 0x000fc400000000ff */
[----:B------:R-:W-:Y:S02]  /*6a20*/  F2FP.F16.F32.PACK_AB R32, R72, R69 ;  /* 0x000000454820723e */ /* 0x000fe400000000ff */
[----:B------:R-:W-:Y:S02]  /*6a30*/  F2FP.F16.F32.PACK_AB R33, R78, R75 ;  /* 0x0000004b4e21723e */ /* 0x000fe400000000ff */
[----:B------:R-:W-:Y:S02]  /*6a40*/  F2FP.F16.F32.PACK_AB R34, R76, R73 ;  /* 0x000000494c22723e */ /* 0x000fe400000000ff */
[----:B------:R-:W-:Y:S02]  /*6a50*/  F2FP.F16.F32.PACK_AB R35, R82, R79 ;  /* 0x0000004f5223723e */ /* 0x000fe400000000ff */
[----:B------:R-:W-:Y:S02]  /*6a60*/  F2FP.F16.F32.PACK_AB R36, R80, R77 ;  /* 0x0000004d5024723e */ /* 0x000fe400000000ff */
        /* <DEDUP_REMOVED lines=18> */
[----:B------:R-:W-:Y:S01]  /*6b90*/  F2FP.F16.F32.PACK_AB R55, R20, R12 ;  /* 0x0000000c1437723e */ /* 0x000fe200000000ff */
[----:B------:R-:W-:Y:S06]  /*6ba0*/  BAR.SYNC.DEFER_BLOCKING 0x0 ;  /* 0x0000000000007b1d */ /* 0x000fec0000010000 */
[----:B------:R-:W-:Y:S01]  /*6bb0*/  UMOV UR7, 0x40000040 ;  /* 0x4000004000077882 */ /* 0x000fe20000000000 */
[----:B------:R-:W-:-:S06]  /*6bc0*/  WARPGROUP.ARRIVE ;  /* 0x00000000000079c5 */ /* 0x000fcc0000000000 */
[----:B------:R-:W-:Y:S01]  /*6bd0*/  HGMMA.64x64x16.F32 R88, R24, gdesc[UR4], R88 ;  /* 0x00e0000418587df0 */ /* 0x000fe20008700858 */
[----:B------:R-:W-:-:S03]  /*6be0*/  UIADD3 UR36, UP0, UR6, 0x2, URZ ;  /* 0x0000000206247890 */ /* 0x000fc6000ff1e03f */
[----:B------:R-:W-:Y:S02]  /*6bf0*/  UMOV UR6, URZ ;  /* 0x0000003f00067c82 */ /* 0x000fe40008000000 */
[----:B------:R-:W-:-:S03]  /*6c00*/  UIADD3.X UR7, UR6, 0x40000040, URZ, UP0, !UPT ;  /* 0x4000004006077890 */ /* 0x000fc600087fe43f */
[----:B------:R-:W-:-:S06]  /*6c10*/  UMOV UR6, UR36 ;  /* 0x0000002400067c82 */ /* 0x000fcc0008000000 */
[----:B------:R-:W-:Y:S01]  /*6c20*/  HGMMA.64x64x16.F32 R88, R28, gdesc[UR4], R88 ;  /* 0x00e000041c587df0 */ /* 0x000fe20008700858 */
[----:B------:R-:W-:-:S09]  /*6c30*/  UIADD3.64 UR58, UR6, 0x2, URZ ;  /* 0x00000002063a7897 */ /* 0x000fd2000fffe03f */
[----:B------:R-:W-:Y:S01]  /*6c40*/  HGMMA.64x64x16.F32 R88, R32, gdesc[UR56], R88 ;  /* 0x00e0003820587df0 */ /* 0x000fe20008700858 */
[----:B------:R-:W-:-:S09]  /*6c50*/  UIADD3.64 UR58, UR6, 0x4, URZ ;  /* 0x00000004063a7897 */ /* 0x000fd2000fffe03f */
[----:B------:R-:W-:Y:S01]  /*6c60*/  HGMMA.64x64x16.F32 R88, R36, gdesc[UR56], R88 ;  /* 0x00e0003824587df0 */ /* 0x000fe20008700858 */
[----:B------:R-:W-:-:S09]  /*6c70*/  UIADD3.64 UR58, UR6, 0x3fe, URZ ;  /* 0x000003fe063a7897 */ /* 0x000fd2000fffe03f */
[----:B------:R-:W-:Y:S01]  /*6c80*/  HGMMA.64x64x16.F32 R88, R40, gdesc[UR56], R88 ;  /* 0x00e0003828587df0 */ /* 0x000fe20008700858 */
[----:B------:R-:W-:Y:S01]  /*6c90*/  UIADD3.64 UR58, UR6, 0x400, URZ ;  /* 0x00000400063a7897 */ /* 0x000fe2000fffe03f */
[----:B------:R-:W-:Y:S01]  /*6ca0*/  FADD R59, R59, R62 ;  /* 0x0000003e3b3b7221 */ /* 0x000fe20000000000 */
[----:B------:R-:W-:-:S03]  /*6cb0*/  FADD R9, R9, R56 ;  /* 0x0000003809097221 */ /* 0x000fc60000000000 */
        /* <DEDUP_REMOVED lines=9> */
[----:B------:R-:W-:Y:S01]  /*6d50*/  FADD R9, R65, R9 ;  /* 0x0000000941097221 */ /* 0x000fe20000000000 */
[----:B------:R-:W-:Y:S02]  /*6d60*/  HGMMA.64x64x16.F32 R88, R44, gdesc[UR56], R88 ;  /* 0x00e000382c587df0 */ /* 0x000fe40008700858 */
        /* <DEDUP_REMOVED lines=8> */
[----:B------:R-:W-:Y:S02]  /*6df0*/  UIADD3.64 UR58, UR6, 0x402, URZ ;  /* 0x00000402063a7897 */ /* 0x000fe4000fffe03f */
        /* <DEDUP_REMOVED lines=15> */
[----:B------:R-:W-:Y:S01]  /*6ef0*/  HGMMA.64x64x16.F32 R88, R48, gdesc[UR56], R88 ;  /* 0x00e0003830587df0 */ /* 0x000fe20008700858 */
[----:B------:R-:W-:Y:S02]  /*6f00*/  FADD R9, R123, R9 ;  /* 0x000000097b097221 */ /* 0x000fe40000000000 */
[----:B------:R-:W-:Y:S02]  /*6f10*/  FADD R59, R14, R59 ;  /* 0x0000003b0e3b7221 */ /* 0x000fe40000000000 */
[----:B------:R-:W-:Y:S02]  /*6f20*/  FADD R9, R124, R9 ;  /* 0x000000097c097221 */ /* 0x000fe40000000000 */
[----:B------:R-:W-:Y:S02]  /*6f30*/  FADD R59, R16, R59 ;  /* 0x0000003b103b7221 */ /* 0x000fe40000000000 */
[----:B------:R-:W-:-:S02]  /*6f40*/  FADD R9, R125, R9 ;  /* 0x000000097d097221 */ /* 0x000fc40000000000 */
[----:B------:R-:W-:Y:S02]  /*6f50*/  FADD R59, R17, R59 ;  /* 0x0000003b113b7221 */ /* 0x000fe40000000000 */
        /* <DEDUP_REMOVED lines=9> */
[----:B------:R-:W-:Y:S01]  /*6ff0*/  FADD R59, R10, R59 ;  /* 0x0000003b0a3b7221 */ /* 0x000fe20000000000 */
[----:B------:R-:W-:Y:S01]  /*7000*/  UIADD3.64 UR6, UR6, 0x404, URZ ;  /* 0x0000040406067897 */ /* 0x000fe2000fffe03f */
[----:B------:R-:W-:Y:S01]  /*7010*/  R2UR UR37, R137 ;  /* 0x00000000892572ca */ /* 0x000fe200000e0000 */
[----:B------:R-:W-:Y:S01]  /*7020*/  FADD R9, R131, R9 ;  /* 0x0000000983097221 */ /* 0x000fe20000000000 */
[----:B------:R-:W-:Y:S01]  /*7030*/  FADD R59, R3, R59 ;  /* 0x0000003b033b7221 */ /* 0x000fe20000000000 */
[----:B------:R-:W0:Y:S02]  /*7040*/  LDC R10, c[0x0][0x264] ;  /* 0x00009900ff0a7b82 */ /* 0x000e240000000800 */
[----:B------:R-:W-:Y:S01]  /*7050*/  FADD R9, R132, R9 ;  /* 0x0000000984097221 */ /* 0x000fe20000000000 */
[----:B------:R-:W-:-:S03]  /*7060*/  FADD R59, R6, R59 ;  /* 0x0000003b063b7221 */ /* 0x000fc60000000000 */
[----:B------:R-:W-:Y:S01]  /*7070*/  FADD R9, R133, R9 ;  /* 0x0000000985097221 */ /* 0x000fe20000000000 */
[----:B------:R-:W-:Y:S02]  /*7080*/  FADD R59, R11, R59 ;  /* 0x0000003b0b3b7221 */ /* 0x000fe40000000000 */
[----:B------:R-:W1:Y:S01]  /*7090*/  LDC R11, c[0x0][0x254] ;  /* 0x00009500ff0b7b82 */ /* 0x000e620000000800 */
[----:B------:R-:W-:Y:S01]  /*70a0*/  FADD R9, R134, R9 ;  /* 0x0000000986097221 */ /* 0x000fe20000000000 */
[----:B------:R-:W-:-:S03]  /*70b0*/  FADD R59, R12, R59 ;  /* 0x0000003b0c3b7221 */ /* 0x000fc60000000000 */
[----:B------:R-:W-:Y:S01]  /*70c0*/  FADD R9, R135, R9 ;  /* 0x0000000987097221 */ /* 0x000fe20000000000 */
[----:B------:R-:W-:Y:S02]  /*70d0*/  FADD R59, R20, R59 ;  /* 0x0000003b143b7221 */ /* 0x000fe40000000000 */
[----:B------:R-:W2:Y:S01]  /*70e0*/  LDC R12, c[0x0][0x280] ;  /* 0x0000a000ff0c7b82 */ /* 0x000ea20000000800 */
[----:B------:R-:W-:Y:S02]  /*70f0*/  FADD R9, R7, R9 ;  /* 0x0000000907097221 */ /* 0x000fe40000000000 */
[----:B------:R-:W3:Y:S01]  /*7100*/  SHFL.BFLY PT, R3, R59, 0x2, 0x1f ;  /* 0x0c401f003b037f89 */ /* 0x000ee200000e0000 */
[----:B------:R-:W-:Y:S03]  /*7110*/  HGMMA.64x64x16.F32 R88, R52, gdesc[UR4], R88, gsb0 ;  /* 0x00e0000434587df0 */ /* 0x000fe60008000858 */
[----:B------:R-:W4:Y:S01]  /*7120*/  SHFL.BFLY PT, R6, R9, 0x2, 0x1f ;  /* 0x0c401f0009067f89 */ /* 0x000f2200000e0000 */
[----:B---3--:R-:W-:-:S05]  /*7130*/  FADD R3, R59, R3 ;  /* 0x000000033b037221 */ /* 0x008fca0000000000 */
[----:B------:R-:W3:Y:S01]  /*7140*/  SHFL.BFLY PT, R7, R3, 0x1, 0x1f ;  /* 0x0c201f0003077f89 */ /* 0x000ee200000e0000 */
[----:B----4-:R-:W-:-:S05]  /*7150*/  FADD R6, R9, R6 ;  /* 0x0000000609067221 */ /* 0x010fca0000000000 */
[----:B------:R-:W4:Y:S01]  /*7160*/  SHFL.BFLY PT, R9, R6, 0x1, 0x1f ;  /* 0x0c201f0006097f89 */ /* 0x000f2200000e0000 */
[----:B------:R-:W-:-:S06]  /*7170*/  UIADD3 UR37, UR37, 0x80, URZ ;  /* 0x0000008025257890 */ /* 0x000fcc000fffe03f */
[----:B--2---:R-:W-:Y:S01]  /*7180*/  ISETP.LE.AND P0, PT, R12, UR37, PT ;  /* 0x000000250c007c0c */ /* 0x004fe2000bf03270 */
[----:B------:R-:W-:Y:S02]  /*7190*/  IMAD.U32 R137, RZ, RZ, UR37 ;  /* 0x00000025ff897e24 */ /* 0x000fe4000f8e00ff */
[----:B---3--:R-:W-:Y:S01]  /*71a0*/  FADD R7, R3, R7 ;  /* 0x0000000703077221 */ /* 0x008fe20000000000 */
[----:B-1----:R-:W-:Y:S01]  /*71b0*/  IMAD R2, R11, 0x80, R2 ;  /* 0x000000800b027824 */ /* 0x002fe200078e0202 */
[----:B0-----:R-:W-:Y:S01]  /*71c0*/  LEA R5, R10, R5, 0x7 ;  /* 0x000000050a057211 */ /* 0x001fe200078e38ff */
[--C-:B------:R-:W-:Y:S02]  /*71d0*/  IMAD.MOV.U32 R3, RZ, RZ, R136.reuse ;  /* 0x000000ffff037224 */ /* 0x100fe400078e0088 */
[----:B------:R-:W-:Y:S01]  /*71e0*/  FFMA R4, R15, R4, R7 ;  /* 0x000000040f047223 */ /* 0x000fe20000000007 */
[----:B------:R-:W-:Y:S01]  /*71f0*/  MOV R7, R8 ;  /* 0x0000000800077202 */ /* 0x000fe20000000f00 */
[----:B------:R-:W-:-:S02]  /*7200*/  IMAD.MOV.U32 R23, RZ, RZ, R136 ;  /* 0x000000ffff177224 */ /* 0x000fc400078e0088 */
[----:B----4-:R-:W-:Y:S01]  /*7210*/  FADD R9, R6, R9 ;  /* 0x0000000906097221 */ /* 0x010fe20000000000 */
[----:B------:R-:W-:-:S03]  /*7220*/  IMAD.MOV.U32 R6, RZ, RZ, R8 ;  /* 0x000000ffff067224 */ /* 0x000fc600078e0008 */
[----:B------:R-:W-:Y:S01]  /*7230*/  FFMA R0, R58, R0, R9 ;  /* 0x000000003a007223 */ /* 0x000fe20000000009 */
[----:B------:R-:W-:Y:S02]  /*7240*/  WARPGROUP.DEPBAR.LE gsb0, 0x0 ;  /* 0x00008000000079c5 */ /* 0x000fe40000010000 */
[----:B------:R-:W-:Y:S05]  /*7250*/  @!P0 BRA `(.L_x_1) ;  /* 0xffffffbc00788947 */ /* 0x000fea000383ffff */
.L_x_0:
[----:B------:R-:W0:Y:S01]  /*7260*/  S2R R122, SR_TID.X ;  /* 0x00000000007a7919 */ /* 0x000e220000002100 */
[----:B------:R-:W-:Y:S02]  /*7270*/  IMAD.MOV.U32 R21, RZ, RZ, R4 ;  /* 0x000000ffff157224 */ /* 0x000fe400078e0004 */
[----:B------:R-:W-:Y:S01]  /*7280*/  FMUL R4, R119, 0.25 ;  /* 0x3e80000077047820 */ /* 0x000fe20000400000 */
[----:B------:R-:W-:Y:S01]  /*7290*/  IMAD.MOV.U32 R31, RZ, RZ, R0 ;  /* 0x000000ffff1f7224 */ /* 0x000fe200078e0000 */
[----:B------:R-:W2:Y:S01]  /*72a0*/  LDC R80, c[0x0][0x278] ;  /* 0x00009e00ff507b82 */ /* 0x000ea20000000800 */
[----:B------:R-:W-:Y:S01]  /*72b0*/  FMUL R0, R117, 0.25 ;  /* 0x3e80000075007820 */ /* 0x000fe20000400000 */
[----:B------:R-:W-:Y:S01]  /*72c0*/  FSETP.GT.AND P1, PT, |R21|, 8.50705917302346158658e+37, PT ;  /* 0x7e8000001500780b */ /* 0x000fe20003f24200 */
[----:B------:R-:W3:Y:S01]  /*72d0*/  S2R R120, SR_CTAID.X ;  /* 0x0000000000787919 */ /* 0x000ee20000002500 */
[----:B------:R-:W-:Y:S02]  /*72e0*/  FSETP.GT.AND P2, PT, |R31|, 8.50705917302346158658e+37, PT ;  /* 0x7e8000001f00780b */ /* 0x000fe40003f44200 */
[----:B-1----:R-:W-:Y:S01]  /*72f0*/  FSEL R12, R4, R119, P1 ;  /* 0x00000077040c7208 */ /* 0x002fe20000800000 */
[----:B------:R-:W-:Y:S01]  /*7300*/  FMUL R4, R111, 0.25 ;  /* 0x3e8000006f047820 */ /* 0x000fe20000400000 */
[----:B------:R-:W-:Y:S01]  /*7310*/  FSEL R117, R0, R117, P2 ;  /* 0x0000007500757208 */ /* 0x000fe20001000000 */
[----:B------:R-:W-:Y:S01]  /*7320*/  FMUL R0, R105, 0.25 ;  /* 0x3e80000069007820 */ /* 0x000fe20000400000 */
[----:B------:R-:W-:Y:S01]  /*7330*/  FSETP.GEU.AND P3, PT, R31, 1.175494350822287508e-38, PT ;  /* 0x008000001f00780b */ /* 0x000fe20003f6e000 */
[----:B------:R-:W1:Y:S01]  /*7340*/  S2UR UR10, SR_CTAID.Y ;  /* 0x00000000000a79c3 */ /* 0x000e620000002600 */
[----:B------:R-:W-:Y:S01]  /*7350*/  FSEL R16, R4, R111, P1 ;  /* 0x0000006f04107208 */ /* 0x000fe20000800000 */
[----:B------:R-:W-:Y:S01]  /*7360*/  FMUL R4, R107, 0.25 ;  /* 0x3e8000006b047820 */ /* 0x000fe20000400000 */
[----:B------:R-:W-:Y:S01]  /*7370*/  FSEL R105, R0, R105, P2 ;  /* 0x0000006900697208 */ /* 0x000fe20001000000 */
[----:B------:R-:W-:Y:S01]  /*7380*/  FMUL R0, R97, 0.25 ;  /* 0x3e80000061007820 */ /* 0x000fe20000400000 */
[----:B------:R-:W-:-:S02]  /*7390*/  FSETP.GEU.AND P4, PT, R21, 1.175494350822287508e-38, PT ;  /* 0x008000001500780b */ /* 0x000fc40003f8e000 */
[----:B------:R-:W-:Y:S01]  /*73a0*/  FSEL R18, R4, R107, P1 ;  /* 0x0000006b04127208 */ /* 0x000fe20000800000 */
[----:B------:R-:W-:Y:S01]  /*73b0*/  FMUL R4, R99, 0.25 ;  /* 0x3e80000063047820 */ /* 0x000fe20000400000 */
[----:B------:R-:W-:Y:S01]  /*73c0*/  FSEL R97, R0, R97, P2 ;  /* 0x0000006100617208 */ /* 0x000fe20001000000 */
[----:B------:R-:W-:Y:S01]  /*73d0*/  FMUL R0, R31, 8388608 ;  /* 0x4b0000001f007820 */ /* 0x000fe20000400000 */
[----:B------:R-:W-:Y:S02]  /*73e0*/  FSETP.GEU.AND P5, PT, |R21|, 1.175494350822287508e-38, PT ;  /* 0x008000001500780b */ /* 0x000fe40003fae200 */
[----:B------:R-:W-:Y:S01]  /*73f0*/  FSEL R30, R4, R99, P1 ;  /* 0x00000063041e7208 */ /* 0x000fe20000800000 */
[----:B------:R-:W-:Y:S01]  /*7400*/  FMUL R4, R91, 0.25 ;  /* 0x3e8000005b047820 */ /* 0x000fe20000400000 */
[----:B------:R-:W-:Y:S01]  /*7410*/  FSEL R81, R0, R31, !P3 ;  /* 0x0000001f00517208 */ /* 0x000fe20005800000 */
[C---:B0-----:R-:W-:Y:S01]  /*7420*/  IMAD.SHL.U32 R2, R122.reuse, 0x200, RZ ;  /* 0x000002007a027824 */ /* 0x041fe200078e00ff */
[C---:B------:R-:W-:Y:S01]  /*7430*/  LOP3.LUT R11, R122.reuse, 0xc0, RZ, 0xc0, !PT ;  /* 0x000000c07a0b7812 */ /* 0x040fe200078ec0ff */
[C---:B------:R-:W-:Y:S01]  /*7440*/  IMAD.SHL.U32 R7, R122.reuse, 0x8, RZ ;  /* 0x000000087a077824 */ /* 0x040fe200078e00ff */
[C---:B------:R-:W-:Y:S01]  /*7450*/  SHF.L.U32 R5, R122.reuse, 0x5, RZ ;  /* 0x000000057a057819 */ /* 0x040fe200000006ff */
[----:B------:R-:W-:Y:S01]  /*7460*/  IMAD.SHL.U32 R9, R122, 0x4, RZ ;  /* 0x000000047a097824 */ /* 0x000fe200078e00ff */
[----:B------:R-:W-:Y:S01]  /*7470*/  LOP3.LUT R2, R2, 0x3000, RZ, 0xc0, !PT ;  /* 0x0000300002027812 */ /* 0x000fe200078ec0ff */
[----:B------:R-:W-:Y:S01]  /*7480*/  VIADD R0, R81, 0xc0cafb0d ;  /* 0xc0cafb0d51007836 */ /* 0x000fe20000000000 */
[----:B------:R-:W-:Y:S01]  /*7490*/  LOP3.LUT R8, R7, 0x300, RZ, 0xc0, !PT ;  /* 0x0000030007087812 */ /* 0x000fe200078ec0ff */
[----:B------:R-:W-:Y:S01]  /*74a0*/  @!P5 FMUL R12, R12, 16777216 ;  /* 0x4b8000000c0cd820 */ /* 0x000fe20000400000 */
[----:B------:R-:W-:Y:S01]  /*74b0*/  ISETP.NE.U32.AND P0, PT, R11, RZ, PT ;  /* 0x000000ff0b00720c */ /* 0x000fe20003f05070 */
[----:B------:R-:W-:Y:S01]  /*74c0*/  @!P5 FMUL R16, R16, 16777216 ;  /* 0x4b8000001010d820 */ /* 0x000fe20000400000 */
[----:B------:R-:W-:Y:S01]  /*74d0*/  LOP3.LUT R2, R2, 0x60, R5, 0xf8, !PT ;  /* 0x0000006002027812 */ /* 0x000fe200078ef805 */
[----:B------:R-:W-:Y:S01]  /*74e0*/  @!P5 FMUL R18, R18, 16777216 ;  /* 0x4b8000001212d820 */ /* 0x000fe20000400000 */
[----:B------:R-:W-:Y:S01]  /*74f0*/  LOP3.LUT R11, R8, 0x70, R9, 0xf8, !PT ;  /* 0x00000070080b7812 */ /* 0x000fe200078ef809 */
[----:B------:R-:W-:Y:S01]  /*7500*/  @!P5 FMUL R30, R30, 16777216 ;  /* 0x4b8000001e1ed820 */ /* 0x000fe20000400000 */
[----:B------:R-:W-:-:S02]  /*7510*/  LOP3.LUT R7, R7, 0x38, RZ, 0xc0, !PT ;  /* 0x0000003807077812 */ /* 0x000fc400078ec0ff */
[----:B------:R-:W-:Y:S02]  /*7520*/  LOP3.LUT R50, R2, R11, RZ, 0x3c, !PT ;  /* 0x0000000b02327212 */ /* 0x000fe400078e3cff */
[----:B------:R-:W-:Y:S02]  /*7530*/  LOP3.LUT R8, R9, 0xc0, RZ, 0xc0, !PT ;  /* 0x000000c009087812 */ /* 0x000fe400078ec0ff */
[----:B------:R-:W-:Y:S02]  /*7540*/  SHF.R.U32.HI R2, RZ, 0x1, R122 ;  /* 0x00000001ff027819 */ /* 0x000fe4000001167a */
[----:B------:R-:W-:Y:S01]  /*7550*/  IADD3 R7, R8, UR4, R7 ;  /* 0x0000000408077c10 */ /* 0x000fe2000fffe007 */
[----:B------:R-:W-:Y:S01]  /*7560*/  FMUL R8, R115, 0.25 ;  /* 0x3e80000073087820 */ /* 0x000fe20000400000 */
[----:B------:R-:W-:Y:S02]  /*7570*/  LOP3.LUT R2, R2, 0x4, RZ, 0xc0, !PT ;  /* 0x0000000402027812 */ /* 0x000fe400078ec0ff */
[----:B------:R-:W-:-:S02]  /*7580*/  LOP3.LUT R9, R122, 0x80, RZ, 0xc0, !PT ;  /* 0x000000807a097812 */ /* 0x000fc400078ec0ff */
[----:B------:R-:W-:Y:S01]  /*7590*/  IADD3 R2, R2, R7, RZ ;  /* 0x0000000702027210 */ /* 0x000fe20007ffe0ff */
[----:B------:R-:W-:Y:S01]  /*75a0*/  FMUL R7, R118, 0.25 ;  /* 0x3e80000076077820 */ /* 0x000fe20000400000 */
[----:B------:R-:W-:Y:S01]  /*75b0*/  FSEL R34, R4, R91, P1 ;  /* 0x0000005b04227208 */ /* 0x000fe20000800000 */
[----:B------:R-:W-:Y:S01]  /*75c0*/  FMUL R4, R113, 0.25 ;  /* 0x3e80000071047820 */ /* 0x000fe20000400000 */
[----:B------:R-:W-:Y:S01]  /*75d0*/  R2UR UR8, R9 ;  /* 0x00000000090872ca */ /* 0x000fe200000e0000 */
[----:B------:R-:W-:Y:S01]  /*75e0*/  FMUL R9, R114, 0.25 ;  /* 0x3e80000072097820 */ /* 0x000fe20000400000 */
[----:B------:R-:W-:Y:S01]  /*75f0*/  FSEL R118, R7, R118, P1 ;  /* 0x0000007607767208 */ /* 0x000fe20000800000 */
        /* <DEDUP_REMOVED lines=15> */
[----:B------:R-:W-:Y:S01]  /*76f0*/  SHF.L.U32 R10, R122, 0xb, RZ ;  /* 0x0000000b7a0a7819 */ /* 0x000fe200000006ff */
[----:B------:R-:W-:Y:S01]  /*7700*/  @!P5 FMUL R14, R14, 16777216 ;  /* 0x4b8000000e0ed820 */ /* 0x000fe20000400000 */
[----:B------:R-:W-:Y:S01]  /*7710*/  FSEL R98, R7, R98, P1 ;  /* 0x0000006207627208 */ /* 0x000fe20000800000 */
[----:B------:R-:W-:Y:S01]  /*7720*/  FMUL R7, R90, 0.25 ;  /* 0x3e8000005a077820 */ /* 0x000fe20000400000 */
[----:B------:R-:W-:Y:S01]  /*7730*/  SHF.R.U32.HI R19, RZ, 0x6, R122 ;  /* 0x00000006ff137819 */ /* 0x000fe2000001167a */
[----:B------:R-:W-:Y:S01]  /*7740*/  @!P5 FMUL R118, R118, 16777216 ;  /* 0x4b8000007676d820 */ /* 0x000fe20000400000 */
[----:B------:R-:W-:Y:S01]  /*7750*/  FSEL R93, R4, R93, P2 ;  /* 0x0000005d045d7208 */ /* 0x000fe20001000000 */
[----:B------:R-:W-:Y:S01]  /*7760*/  FMUL R4, R21, 8388608 ;  /* 0x4b00000015047820 */ /* 0x000fe20000400000 */
[----:B------:R-:W-:Y:S01]  /*7770*/  FSEL R90, R7, R90, P1 ;  /* 0x0000005a075a7208 */ /* 0x000fe20000800000 */
[----:B------:R-:W-:Y:S01]  /*7780*/  FMUL R7, R116, 0.25 ;  /* 0x3e80000074077820 */ /* 0x000fe20000400000 */
[----:B------:R-:W-:Y:S01]  /*7790*/  LOP3.LUT R13, R122, 0x7f, RZ, 0xc0, !PT ;  /* 0x0000007f7a0d7812 */ /* 0x000fe200078ec0ff */
[----:B------:R-:W-:Y:S01]  /*77a0*/  @!P5 FMUL R114, R114, 16777216 ;  /* 0x4b8000007272d820 */ /* 0x000fe20000400000 */
[----:B------:R-:W-:Y:S01]  /*77b0*/  LOP3.LUT R10, R10, 0x3000, RZ, 0xc0, !PT ;  /* 0x000030000a0a7812 */ /* 0x000fe200078ec0ff */
[----:B------:R-:W-:Y:S01]  /*77c0*/  @!P5 FMUL R110, R110, 16777216 ;  /* 0x4b8000006e6ed820 */ /* 0x000fe20000400000 */
        /* <DEDUP_REMOVED lines=8> */
[----:B------:R-:W-:Y:S01]  /*7850*/  SGXT.U32 R19, R19, 0x2 ;  /* 0x000000021313781a */ /* 0x000fe20000000000 */
[----:B------:R-:W-:Y:S01]  /*7860*/  IMAD R5, R13, 0x10, R10 ;  /* 0x000000100d057824 */ /* 0x000fe200078e020a */
[----:B------:R-:W-:Y:S01]  /*7870*/  FSEL R83, R4, R21, !P4 ;  /* 0x0000001504537208 */ /* 0x000fe20006000000 */
[----:B------:R-:W-:Y:S01]  /*7880*/  @P1 FMUL R21, R21, 0.25 ;  /* 0x3e80000015151820 */ /* 0x000fe20000400000 */
[----:B------:R-:W-:Y:S01]  /*7890*/  FSEL R29, R7, R100, P2 ;  /* 0x00000064071d7208 */ /* 0x000fe20001000000 */
[----:B------:R-:W-:Y:S01]  /*78a0*/  FMUL R7, R92, 0.25 ;  /* 0x3e8000005c077820 */ /* 0x000fe20000400000 */
[----:B--2---:R-:W-:Y:S01]  /*78b0*/  IMAD R36, R19, R80, RZ ;  /* 0x0000005013247224 */ /* 0x004fe200078e02ff */
[----:B------:R-:W-:Y:S01]  /*78c0*/  FSEL R32, R8, R95, P1 ;  /* 0x0000005f08207208 */ /* 0x000fe20000800000 */
[----:B------:R-:W-:Y:S01]  /*78d0*/  FMUL R8, R109, 0.25 ;  /* 0x3e8000006d087820 */ /* 0x000fe20000400000 */
[----:B------:R-:W-:Y:S01]  /*78e0*/  FSEL R13, R9, R112, P2 ;  /* 0x00000070090d7208 */ /* 0x000fe20001000000 */
[----:B------:R-:W-:Y:S01]  /*78f0*/  FMUL R9, R104, 0.25 ;  /* 0x3e80000068097820 */ /* 0x000fe20000400000 */
[----:B------:R-:W-:Y:S01]  /*7900*/  FSETP.GEU.AND P1, PT, |R31|, 1.175494350822287508e-38, PT ;  /* 0x008000001f00780b */ /* 0x000fe20003f2e200 */
[----:B------:R-:W-:Y:S01]  /*7910*/  IMAD R38, R80, 0x4, R36 ;  /* 0x0000000450267824 */ /* 0x000fe200078e0224 */
[----:B------:R-:W-:Y:S01]  /*7920*/  FSEL R35, R7, R92, P2 ;  /* 0x0000005c07237208 */ /* 0x000fe20001000000 */
[----:B------:R-:W-:Y:S01]  /*7930*/  VIADD R7, R83, 0xc0cafb0d ;  /* 0xc0cafb0d53077836 */ /* 0x000fe20000000000 */
[----:B------:R-:W-:Y:S01]  /*7940*/  FSEL R109, R8, R109, P2 ;  /* 0x0000006d086d7208 */ /* 0x000fe20001000000 */
[----:B------:R-:W-:Y:S01]  /*7950*/  FMUL R8, R89, 0.25 ;  /* 0x3e80000059087820 */ /* 0x000fe20000400000 */
[----:B------:R-:W-:Y:S01]  /*7960*/  FSEL R17, R9, R104, P2 ;  /* 0x0000006809117208 */ /* 0x000fe20001000000 */
[----:B------:R-:W-:Y:S01]  /*7970*/  FMUL R9, R96, 0.25 ;  /* 0x3e80000060097820 */ /* 0x000fe20000400000 */
[----:B------:R-:W-:Y:S01]  /*7980*/  LEA R40, R80, R38, 0x2 ;  /* 0x0000002650287211 */ /* 0x000fe200078e10ff */
[----:B------:R-:W-:Y:S01]  /*7990*/  @P2 FMUL R31, R31, 0.25 ;  /* 0x3e8000001f1f2820 */ /* 0x000fe20000400000 */
[----:B------:R-:W-:Y:S01]  /*79a0*/  LOP3.LUT R4, R0, 0xff800000, RZ, 0xc0, !PT ;  /* 0xff80000000047812 */ /* 0x000fe200078ec0ff */
[----:B------:R-:W-:Y:S01]  /*79b0*/  @!P5 FMUL R21, R21, 16777216 ;  /* 0x4b8000001515d820 */ /* 0x000fe20000400000 */
[----:B------:R-:W-:Y:S01]  /*79c0*/  LOP3.LUT R10, R7, 0xff800000, RZ, 0xc0, !PT ;  /* 0xff800000070a7812 */ /* 0x000fe200078ec0ff */
[----:B------:R-:W-:Y:S01]  /*79d0*/  IMAD R42, R80, 0x4, R40 ;  /* 0x00000004502a7824 */ /* 0x000fe200078e0228 */
[----:B------:R-:W-:Y:S01]  /*79e0*/  FSEL R33, R9, R96, P2 ;  /* 0x0000006009217208 */ /* 0x000fe20001000000 */
[----:B------:R-:W-:Y:S01]  /*79f0*/  @!P1 FMUL R31, R31, 16777216 ;  /* 0x4b8000001f1f9820 */ /* 0x000fe20000400000 */
[----:B------:R-:W-:Y:S01]  /*7a00*/  FSEL R89, R8, R89, P2 ;  /* 0x0000005908597208 */ /* 0x000fe20001000000 */
[----:B------:R-:W-:Y:S01]  /*7a10*/  FMUL R19, R88, 0.25 ;  /* 0x3e80000058137820 */ /* 0x000fe20000400000 */
[----:B------:R-:W-:Y:S01]  /*7a20*/  FSEL R0, RZ, -23, P3 ;  /* 0xc1b80000ff007808 */ /* 0x000fe20001800000 */
[----:B------:R-:W-:Y:S01]  /*7a30*/  @!P1 FMUL R33, R33, 16777216 ;  /* 0x4b80000021219820 */ /* 0x000fe20000400000 */
[----:B------:R-:W-:Y:S01]  /*7a40*/  I2FP.F32.S32 R7, R4 ;  /* 0x0000000400077245 */ /* 0x000fe20000201400 */
[----:B------:R-:W-:Y:S01]  /*7a50*/  @!P5 FMUL R106, R106, 16777216 ;  /* 0x4b8000006a6ad820 */ /* 0x000fe20000400000 */
[----:B------:R-:W-:Y:S01]  /*7a60*/  FSEL R8, RZ, -23, P4 ;  /* 0xc1b80000ff087808 */ /* 0x000fe20002000000 */
[----:B------:R-:W-:Y:S01]  /*7a70*/  @!P5 FMUL R24, R24, 16777216 ;  /* 0x4b8000001818d820 */ /* 0x000fe20000400000 */
[----:B------:R-:W-:Y:S01]  /*7a80*/  I2FP.F32.S32 R9, R10 ;  /* 0x0000000a00097245 */ /* 0x000fe20000201400 */
[----:B------:R-:W-:Y:S01]  /*7a90*/  FFMA.FTZ R0, R7, 1.1920928955078125e-07, R0 ;  /* 0x3400000007007823 */ /* 0x000fe20000010000 */
[----:B------:R-:W-:Y:S01]  /*7aa0*/  LEA R43, R80, R42, 0x2 ;  /* 0x0000002a502b7211 */ /* 0x000fe200078e10ff */
[----:B------:R-:W0:Y:S01]  /*7ab0*/  MUFU.RCP R7, R21 ;  /* 0x0000001500077308 */ /* 0x000e220000001000 */
[----:B------:R-:W-:Y:S01]  /*7ac0*/  FSEL R41, R19, R88, P2 ;  /* 0x0000005813297208 */ /* 0x000fe20001000000 */
[----:B------:R-:W-:Y:S01]  /*7ad0*/  FFMA.FTZ R20, R9, 1.1920928955078125e-07, R8 ;  /* 0x3400000009147823 */ /* 0x000fe20000010008 */
[----:B------:R-:W-:Y:S01]  /*7ae0*/  @!P5 FMUL R102, R102, 16777216 ;  /* 0x4b8000006666d820 */ /* 0x000fe20000400000 */
[----:B------:R-:W-:-:S02]  /*7af0*/  IMAD R44, R80, 0x4, R43 ;  /* 0x00000004502c7824 */ /* 0x000fc400078e022b */
[----:B------:R-:W-:Y:S01]  /*7b00*/  @!P5 FMUL R98, R98, 16777216 ;  /* 0x4b8000006262d820 */ /* 0x000fe20000400000 */
[----:B------:R-:W-:Y:S01]  /*7b10*/  @!P5 FMUL R32, R32, 16777216 ;  /* 0x4b8000002020d820 */ /* 0x000fe20000400000 */
[----:B------:R-:W-:Y:S01]  /*7b20*/  @!P5 FMUL R94, R94, 16777216 ;  /* 0x4b8000005e5ed820 */ /* 0x000fe20000400000 */
[----:B------:R-:W2:Y:S01]  /*7b30*/  MUFU.RCP R8, R31 ;  /* 0x0000001f00087308 */ /* 0x000ea20000001000 */
[----:B------:R-:W-:Y:S01]  /*7b40*/  LEA R45, R80, R44, 0x2 ;  /* 0x0000002c502d7211 */ /* 0x000fe200078e10ff */
[----:B------:R-:W-:Y:S01]  /*7b50*/  @!P5 FMUL R34, R34, 16777216 ;  /* 0x4b8000002222d820 */ /* 0x000fe20000400000 */
[----:B------:R-:W-:Y:S01]  /*7b60*/  @!P5 FMUL R90, R90, 16777216 ;  /* 0x4b8000005a5ad820 */ /* 0x000fe20000400000 */
[----:B------:R-:W-:Y:S01]  /*7b70*/  @!P1 FMUL R15, R15, 16777216 ;  /* 0x4b8000000f0f9820 */ /* 0x000fe20000400000 */
[----:B------:R-:W-:Y:S01]  /*7b80*/  @!P1 FMUL R17, R17, 16777216 ;  /* 0x4b80000011119820 */ /* 0x000fe20000400000 */
[----:B------:R-:W-:Y:S02]  /*7b90*/  IMAD R46, R80, 0x4, R45 ;  /* 0x00000004502e7824 */ /* 0x000fe400078e022d */
[----:B------:R-:W-:Y:S01]  /*7ba0*/  @!P1 FMUL R11, R11, 16777216 ;  /* 0x4b8000000b0b9820 */ /* 0x000fe20000400000 */
[----:B------:R-:W-:Y:S01]  /*7bb0*/  @!P1 FMUL R13, R13, 16777216 ;  /* 0x4b8000000d0d9820 */ /* 0x000fe20000400000 */
[----:B0-----:R-:W-:Y:S01]  /*7bc0*/  FMUL R22, R7, R14 ;  /* 0x0000000e07167220 */ /* 0x001fe20000400000 */
[----:B------:R-:W-:Y:S01]  /*7bd0*/  @!P1 FMUL R29, R29, 16777216 ;  /* 0x4b8000001d1d9820 */ /* 0x000fe20000400000 */
[----:B------:R-:W-:Y:S01]  /*7be0*/  @!P1 FMUL R35, R35, 16777216 ;  /* 0x4b80000023239820 */ /* 0x000fe20000400000 */
[----:B------:R-:W-:Y:S01]  /*7bf0*/  @!P1 FMUL R41, R41, 16777216 ;  /* 0x4b80000029299820 */ /* 0x000fe20000400000 */
[----:B------:R-:W-:-:S02]  /*7c00*/  IMAD.IADD R4, R81, 0x1, -R4 ;  /* 0x0000000151047824 */ /* 0x000fc400078e0a04 */
[C---:B------:R-:W-:Y:S01]  /*7c10*/  FMUL R21, R7.reuse, R12 ;  /* 0x0000000c07157220 */ /* 0x040fe20000400000 */
[C---:B------:R-:W-:Y:S01]  /*7c20*/  FMUL R118, R7.reuse, R118 ;  /* 0x0000007607767220 */ /* 0x040fe20000400000 */
[C---:B------:R-:W-:Y:S01]  /*7c30*/  FMUL R23, R7.reuse, R114 ;  /* 0x0000007207177220 */ /* 0x040fe20000400000 */
[----:B--2---:R-:W-:Y:S01]  /*7c40*/  FMUL R14, R8, R33 ;  /* 0x00000021080e7220 */ /* 0x004fe20000400000 */
[----:B------:R-:W-:Y:S02]  /*7c50*/  IMAD R33, R80, 0x4, R46 ;  /* 0x0000000450217824 */ /* 0x000fe400078e022e */
[C---:B------:R-:W-:Y:S01]  /*7c60*/  FMUL R25, R7.reuse, R16 ;  /* 0x0000001007197220 */ /* 0x040fe20000400000 */
        /* <DEDUP_REMOVED lines=10> */
[----:B------:R-:W-:Y:S01]  /*7d10*/  FMUL R39, R7, R90 ;  /* 0x0000005a07277220 */ /* 0x000fe20000400000 */
[C---:B------:R-:W-:Y:S01]  /*7d20*/  FMUL R18, R8.reuse, R15 ;  /* 0x0000000f08127220 */ /* 0x040fe20000400000 */
[C---:B------:R-:W-:Y:S01]  /*7d30*/  FMUL R7, R8.reuse, R17 ;  /* 0x0000001108077220 */ /* 0x040fe20000400000 */
[C---:B------:R-:W-:Y:S01]  /*7d40*/  FMUL R19, R8.reuse, R11 ;  /* 0x0000000b08137220 */ /* 0x040fe20000400000 */
[C---:B------:R-:W-:Y:S01]  /*7d50*/  FMUL R16, R8.reuse, R35 ;  /* 0x0000002308107220 */ /* 0x040fe20000400000 */
[C---:B------:R-:W-:Y:S01]  /*7d60*/  FMUL R41, R8.reuse, R41 ;  /* 0x0000002908297220 */ /* 0x040fe20000400000 */
[C---:B------:R-:W-:Y:S01]  /*7d70*/  FMUL R29, R8.reuse, R29 ;  /* 0x0000001d081d7220 */ /* 0x040fe20000400000 */
[----:B------:R-:W-:Y:S01]  /*7d80*/  FMUL R12, R8, R13 ;  /* 0x0000000d080c7220 */ /* 0x000fe20000400000 */
[----:B------:R-:W-:Y:S01]  /*7d90*/  ULEA UR6, UR8, UR4, 0x4 ;  /* 0x0000000408067291 */ /* 0x000fe2000f8e203f */
[----:B------:R-:W-:-:S02]  /*7da0*/  IMAD.MOV.U32 R11, RZ, RZ, 0x3dc6b27f ;  /* 0x3dc6b27fff0b7424 */ /* 0x000fc400078e00ff */
[----:B------:R-:W-:Y:S01]  /*7db0*/  FADD R4, R4, -1 ;  /* 0xbf80000004047421 */ /* 0x000fe20000000000 */
[----:B------:R-:W-:Y:S01]  /*7dc0*/  LEA R35, R80, R33, 0x2 ;  /* 0x0000002150237211 */ /* 0x000fe200078e10ff */
[----:B------:R-:W-:Y:S01]  /*7dd0*/  IMAD.IADD R10, R83, 0x1, -R10 ;  /* 0x00000001530a7824 */ /* 0x000fe200078e0a0a */
[----:B------:R-:W-:Y:S01]  /*7de0*/  F2FP.F16.F32.PACK_AB R18, R18, R7 ;  /* 0x000000071212723e */ /* 0x000fe200000000ff */
[----:B------:R-:W-:Y:S01]  /*7df0*/  FFMA.FTZ R7, R4, R11, -0.16845393180847167969 ;  /* 0xbe2c7f3004077423 */ /* 0x000fe2000001000b */
[----:B------:R-:W-:Y:S01]  /*7e00*/  F2FP.F16.F32.PACK_AB R16, R16, R41 ;  /* 0x000000291010723e */ /* 0x000fe200000000ff */
[----:B------:R-:W-:Y:S01]  /*7e10*/  IMAD R41, R80, 0x4, R35 ;  /* 0x0000000450297824 */ /* 0x000fe200078e0223 */
[----:B------:R-:W-:Y:S01]  /*7e20*/  F2FP.F16.F32.PACK_AB R17, R29, R14 ;  /* 0x0000000e1d11723e */ /* 0x000fe200000000ff */
[----:B------:R-:W-:Y:S01]  /*7e30*/  FFMA.FTZ R7, R4, R7, 0.1716887056827545166 ;  /* 0x3e2fcf2a04077423 */ /* 0x000fe20000010007 */
[----:B------:R-:W-:Y:S01]  /*7e40*/  F2FP.F16.F32.PACK_AB R19, R19, R12 ;  /* 0x0000000c1313723e */ /* 0x000fe200000000ff */
[----:B------:R-:W-:Y:S01]  /*7e50*/  BAR.SYNC.DEFER_BLOCKING 0x0 ;  /* 0x0000000000007b1d */ /* 0x000fe20000010000 */
[----:B------:R-:W-:Y:S01]  /*7e60*/  @!P1 FMUL R117, R117, 16777216 ;  /* 0x4b80000075759820 */ /* 0x000fe20000400000 */
[----:B------:R-:W-:Y:S01]  /*7e70*/  @!P1 FMUL R113, R113, 16777216 ;  /* 0x4b80000071719820 */ /* 0x000fe20000400000 */
[----:B------:R-:W-:Y:S01]  /*7e80*/  @!P1 FMUL R109, R109, 16777216 ;  /* 0x4b8000006d6d9820 */ /* 0x000fe20000400000 */
[----:B------:R-:W-:Y:S01]  /*7e90*/  @!P1 FMUL R105, R105, 16777216 ;  /* 0x4b80000069699820 */ /* 0x000fe20000400000 */
[----:B------:R-:W-:Y:S01]  /*7ea0*/  @!P1 FMUL R101, R101, 16777216 ;  /* 0x4b80000065659820 */ /* 0x000fe20000400000 */
[----:B------:R-:W-:Y:S01]  /*7eb0*/  @!P1 FMUL R97, R97, 16777216 ;  /* 0x4b80000061619820 */ /* 0x000fe20000400000 */
[----:B------:R-:W-:Y:S01]  /*7ec0*/  @!P1 FMUL R93, R93, 16777216 ;  /* 0x4b8000005d5d9820 */ /* 0x000fe20000400000 */
[----:B------:R-:W-:Y:S01]  /*7ed0*/  @!P1 FMUL R89, R89, 16777216 ;  /* 0x4b80000059599820 */ /* 0x000fe20000400000 */
[----:B------:R-:W-:-:S02]  /*7ee0*/  IMAD R47, R80, 0x4, R41 ;  /* 0x00000004502f7824 */ /* 0x000fc400078e0229 */
[----:B------:R-:W-:Y:S01]  /*7ef0*/  FFMA.FTZ R7, R4, R7, -0.17900948226451873779 ;  /* 0xbe374e4304077423 */ /* 0x000fe20000010007 */
        /* <DEDUP_REMOVED lines=8> */
[----:B------:R-:W-:Y:S01]  /*7f80*/  F2FP.F16.F32.PACK_AB R8, R94, R39 ;  /* 0x000000275e08723e */ /* 0x000fe200000000ff */
[----:B------:R-:W-:Y:S01]  /*7f90*/  FFMA.FTZ R7, R4, R7, 0.20512372255325317383 ;  /* 0x3e520bf404077423 */ /* 0x000fe20000010007 */
[C---:B------:R-:W-:Y:S01]  /*7fa0*/  LEA R39, R80.reuse, R47, 0x2 ;  /* 0x0000002f50277211 */ /* 0x040fe200078e10ff */
[----:B------:R-:W-:Y:S01]  /*7fb0*/  USHF.R.U32.HI UR8, URZ, 0x2, UR8 ;  /* 0x000000023f087899 */ /* 0x000fe20008011608 */
[----:B------:R-:W-:Y:S01]  /*7fc0*/  F2FP.F16.F32.PACK_AB R9, R9, R98 ;  /* 0x000000620909723e */ /* 0x000fe200000000ff */
[----:B------:R0:W-:Y:S01]  /*7fd0*/  STS.128 [R50+UR6], R16 ;  /* 0x0000001032007988 */ /* 0x0001e20008000c06 */
[----:B------:R-:W-:Y:S01]  /*7fe0*/  LEA R48, R80, R39, 0x2 ;  /* 0x0000002750307211 */ /* 0x000fe200078e10ff */
[----:B------:R-:W-:Y:S01]  /*7ff0*/  FFMA.FTZ R7, R4, R7, -0.24046532809734344482 ;  /* 0xbe763c8b04077423 */ /* 0x000fe20000010007 */
[----:B------:R-:W-:-:S02]  /*8000*/  ISETP.GE.U32.AND P1, PT, R81, 0x7f800000, PT ;  /* 0x7f8000005100780c */ /* 0x000fc40003f26070 */
[----:B------:R-:W-:Y:S01]  /*8010*/  F2FP.F16.F32.PACK_AB R12, R12, R89 ;  /* 0x000000590c0c723e */ /* 0x000fe200000000ff */
[----:B------:R-:W-:Y:S02]  /*8020*/  IMAD R49, R80, 0x4, R48 ;  /* 0x0000000450317824 */ /* 0x000fe400078e0230 */
[----:B------:R-:W-:Y:S01]  /*8030*/  FFMA.FTZ R7, R4, R7, 0.28857114911079406738 ;  /* 0x3e93bf9904077423 */ /* 0x000fe20000010007 */
[----:B------:R-:W-:Y:S02]  /*8040*/  F2FP.F16.F32.PACK_AB R13, R13, R30 ;  /* 0x0000001e0d0d723e */ /* 0x000fe400000000ff */
[----:B------:R-:W-:Y:S01]  /*8050*/  F2FP.F16.F32.PACK_AB R14, R14, R105 ;  /* 0x000000690e0e723e */ /* 0x000fe200000000ff */
[----:B------:R-:W-:Y:S01]  /*8060*/  FFMA.FTZ R7, R4, R7, -0.36067417263984680176 ;  /* 0xbeb8aa4904077423 */ /* 0x000fe20000010007 */
[----:B------:R-:W-:Y:S02]  /*8070*/  LEA R51, R80, R49, 0x2 ;  /* 0x0000003150337211 */ /* 0x000fe400078e10ff */
[----:B------:R-:W-:Y:S01]  /*8080*/  F2FP.F16.F32.PACK_AB R15, R15, R24 ;  /* 0x000000180f0f723e */ /* 0x000fe200000000ff */
[----:B------:R-:W-:Y:S01]  /*8090*/  FFMA.FTZ R7, R4, R7, 0.48089820146560668945 ;  /* 0x3ef6384a04077423 */ /* 0x000fe20000010007 */
[----:B0-----:R-:W-:Y:S01]  /*80a0*/  FADD R16, R10, -1 ;  /* 0xbf8000000a107421 */ /* 0x001fe20000000000 */
[----:B------:R-:W-:Y:S01]  /*80b0*/  F2FP.F16.F32.PACK_AB R10, R110, R27 ;  /* 0x0000001b6e0a723e */ /* 0x000fe200000000ff */
[----:B------:R-:W-:-:S02]  /*80c0*/  IMAD R53, R80, 0x4, R51 ;  /* 0x0000000450357824 */ /* 0x000fc400078e0233 */
[----:B------:R-:W-:Y:S01]  /*80d0*/  FFMA.FTZ R7, R4, R7, -0.72134751081466674805 ;  /* 0xbf38aa3b04077423 */ /* 0x000fe20000010007 */
[----:B------:R-:W-:Y:S01]  /*80e0*/  FFMA.FTZ R11, R16, R11, -0.16845393180847167969 ;  /* 0xbe2c7f30100b7423 */ /* 0x000fe2000001000b */
[----:B------:R-:W-:Y:S01]  /*80f0*/  F2FP.F16.F32.PACK_AB R76, R32, R37 ;  /* 0x00000025204c723e */ /* 0x000fe200000000ff */
[----:B------:R-:W-:Y:S02]  /*8100*/  IMAD R55, R80, 0x4, R53 ;  /* 0x0000000450377824 */ /* 0x000fe400078e0235 */
[----:B------:R-:W-:Y:S01]  /*8110*/  FMUL R7, R4, R7 ;  /* 0x0000000704077220 */ /* 0x000fe20000400000 */
[----:B------:R-:W-:Y:S01]  /*8120*/  FFMA.FTZ R17, R16, R11, 0.1716887056827545166 ;  /* 0x3e2fcf2a10117423 */ /* 0x000fe2000001000b */
[----:B------:R-:W-:Y:S01]  /*8130*/  F2FP.F16.F32.PACK_AB R11, R118, R23 ;  /* 0x00000017760b723e */ /* 0x000fe200000000ff */
[----:B------:R-:W-:Y:S01]  /*8140*/  STS.128 [R50+UR6+0x400], R12 ;  /* 0x0004000c32007988 */ /* 0x000fe20008000c06 */
[----:B------:R-:W-:Y:S01]  /*8150*/  LEA R57, R80, R55, 0x2 ;  /* 0x0000003750397211 */ /* 0x000fe200078e10ff */
[----:B------:R-:W-:Y:S01]  /*8160*/  FFMA.FTZ R17, R16, R17, -0.17900948226451873779 ;  /* 0xbe374e4310117423 */ /* 0x000fe20000010011 */
[----:B------:R-:W-:Y:S01]  /*8170*/  FMUL R7, R4, R7 ;  /* 0x0000000704077220 */ /* 0x000fe20000400000 */
[----:B------:R0:W-:Y:S01]  /*8180*/  STS.128 [R50+UR6+0x80], R8 ;  /* 0x0000800832007988 */ /* 0x0001e20008000c06 */
[----:B------:R-:W-:Y:S01]  /*8190*/  F2FP.F16.F32.PACK_AB R77, R28, R31 ;  /* 0x0000001f1c4d723e */ /* 0x000fe200000000ff */
[----:B------:R-:W-:Y:S01]  /*81a0*/  FFMA.FTZ R17, R16, R17, 0.20512372255325317383 ;  /* 0x3e520bf410117423 */ /* 0x000fe20000010011 */
[----:B------:R-:W-:Y:S01]  /*81b0*/  F2FP.F16.F32.PACK_AB R78, R25, R26 ;  /* 0x0000001a194e723e */ /* 0x000fe200000000ff */
[----:B------:R-:W-:Y:S01]  /*81c0*/  IMAD R59, R80, 0x4, R57 ;  /* 0x00000004503b7824 */ /* 0x000fe200078e0239 */
[----:B------:R-:W-:Y:S01]  /*81d0*/  F2FP.F16.F32.PACK_AB R79, R21, R22 ;  /* 0x00000016154f723e */ /* 0x000fe200000000ff */
[----:B------:R-:W-:Y:S01]  /*81e0*/  FFMA.FTZ R17, R16, R17, -0.24046532809734344482 ;  /* 0xbe763c8b10117423 */ /* 0x000fe20000010011 */
[----:B------:R-:W-:Y:S01]  /*81f0*/  ISETP.GE.U32.AND P3, PT, R83, 0x7f800000, PT ;  /* 0x7f8000005300780c */ /* 0x000fe20003f66070 */
[----:B------:R-:W-:Y:S01]  /*8200*/  FFMA.FTZ R7, R4, 1.4426950216293334961, R7 ;  /* 0x3fb8aa3b04077823 */ /* 0x000fe20000010007 */
[----:B------:R-:W-:Y:S01]  /*8210*/  LOP3.LUT R121, R122, 0x3f, RZ, 0xc0, !PT ;  /* 0x0000003f7a797812 */ /* 0x000fe200078ec0ff */
[----:B------:R-:W-:Y:S01]  /*8220*/  FFMA.FTZ R17, R16, R17, 0.28857114911079406738 ;  /* 0x3e93bf9910117423 */ /* 0x000fe20000010011 */
[----:B------:R-:W-:Y:S01]  /*8230*/  @P1 MOV R4, 0x7f800000 ;  /* 0x7f80000000041802 */ /* 0x000fe20000000f00 */
[----:B------:R2:W-:Y:S01]  /*8240*/  STS.128 [R50+UR6+0x480], R76 ;  /* 0x0004804c32007988 */ /* 0x0005e20008000c06 */
[----:B------:R-:W-:-:S02]  /*8250*/  IMAD R61, R80, 0x4, R59 ;  /* 0x00000004503d7824 */ /* 0x000fc400078e023b */
[----:B------:R-:W-:Y:S01]  /*8260*/  FFMA.FTZ R17, R16, R17, -0.36067417263984680176 ;  /* 0xbeb8aa4910117423 */ /* 0x000fe20000010011 */
[----:B---3--:R-:W-:Y:S01]  /*8270*/  IMAD R120, R120, 0x40, R121 ;  /* 0x0000004078787824 */ /* 0x008fe200078e0279 */
[----:B0-----:R-:W2:Y:S01]  /*8280*/  LDC.64 R10, c[0x0][0x228] ;  /* 0x00008a00ff0a7b82 */ /* 0x001ea20000000a00 */
[----:B------:R-:W-:Y:S01]  /*8290*/  ULDC.64 UR6, c[0x0][0x270] ;  /* 0x00009c0000067ab9 */ /* 0x000fe20000000a00 */
[----:B------:R-:W-:Y:S01]  /*82a0*/  FFMA.FTZ R17, R16, R17, 0.48089820146560668945 ;  /* 0x3ef6384a10117423 */ /* 0x000fe20000010011 */
[----:B------:R-:W-:Y:S01]  /*82b0*/  FADD R0, R0, R7 ;  /* 0x0000000700007221 */ /* 0x000fe20000000000 */
[----:B------:R-:W-:Y:S01]  /*82c0*/  @P1 FFMA.FTZ R0, R81, R4, +INF ;  /* 0x7f80000051001423 */ /* 0x000fe20000010004 */
[----:B-1----:R-:W-:Y:S01]  /*82d0*/  UIMAD UR6, UR10, UR6, URZ ;  /* 0x000000060a0672a4 */ /* 0x002fe2000f8e023f */
[----:B------:R-:W-:Y:S01]  /*82e0*/  FFMA.FTZ R17, R16, R17, -0.72134751081466674805 ;  /* 0xbf38aa3b10117423 */ /* 0x000fe20000010011 */
[----:B------:R-:W-:Y:S01]  /*82f0*/  IMAD R4, R120, UR7, RZ ;  /* 0x0000000778047c24 */ /* 0x000fe2000f8e02ff */
[----:B------:R-:W-:Y:S01]  /*8300*/  LEA R63, R80, R61, 0x2 ;  /* 0x0000003d503f7211 */ /* 0x000fe200078e10ff */
[----:B------:R-:W-:Y:S01]  /*8310*/  USHF.L.U32 UR9, UR6, 0x1, URZ ;  /* 0x0000000106097899 */ /* 0x000fe2000800063f */
[----:B------:R-:W-:Y:S01]  /*8320*/  FMUL R17, R16, R17 ;  /* 0x0000001110117220 */ /* 0x000fe20000400000 */
[----:B------:R-:W-:Y:S01]  /*8330*/  @P3 IMAD.MOV.U32 R8, RZ, RZ, 0x7f800000 ;  /* 0x7f800000ff083424 */ /* 0x000fe200078e00ff */
[----:B------:R-:W-:Y:S01]  /*8340*/  SHF.L.U32 R9, R4, 0x1, RZ ;  /* 0x0000000104097819 */ /* 0x000fe200000006ff */
[----:B------:R-:W-:-:S02]  /*8350*/  IMAD R65, R80, 0x4, R63 ;  /* 0x0000000450417824 */ /* 0x000fc400078e023f */
[----:B------:R-:W-:Y:S01]  /*8360*/  FMUL R17, R16, R17 ;  /* 0x0000001110117220 */ /* 0x000fe20000400000 */
[----:B------:R-:W-:Y:S01]  /*8370*/  UIMAD.WIDE UR6, UR6, 0x2, URZ ;  /* 0x00000002060678a5 */ /* 0x000fe2000f8e023f */
[----:B------:R-:W-:Y:S01]  /*8380*/  IMAD.HI R4, R4, 0x2, RZ ;  /* 0x0000000204047827 */ /* 0x000fe200078e02ff */
[----:B------:R-:W-:Y:S03]  /*8390*/  BAR.SYNC.DEFER_BLOCKING 0x0 ;  /* 0x0000000000007b1d */ /* 0x000fe60000010000 */
[----:B------:R-:W-:Y:S01]  /*83a0*/  FFMA.FTZ R17, R16, 1.4426950216293334961, R17 ;  /* 0x3fb8aa3b10117823 */ /* 0x000fe20000010011 */
[----:B------:R-:W-:Y:S01]  /*83b0*/  FSETP.NEU.AND P2, PT, R81, RZ, PT ;  /* 0x000000ff5100720b */ /* 0x000fe20003f4d000 */
[----:B------:R-:W-:Y:S01]  /*83c0*/  IMAD R67, R80, 0x4, R65 ;  /* 0x0000000450437824 */ /* 0x000fe200078e0241 */
[----:B------:R-:W-:Y:S01]  /*83d0*/  LOP3.LUT R81, R5, UR8, RZ, 0x3c, !PT ;  /* 0x0000000805517c12 */ /* 0x000fe2000f8e3cff */
[----:B------:R-:W-:Y:S01]  /*83e0*/  FADD R7, R20, R17 ;  /* 0x0000001114077221 */ /* 0x000fe20000000000 */
[----:B------:R-:W-:Y:S01]  /*83f0*/  @P3 FFMA.FTZ R7, R83, R8, +INF ;  /* 0x7f80000053073423 */ /* 0x000fe20000010008 */
[----:B--2---:R-:W-:Y:S01]  /*8400*/  IADD3 R76, P3, P4, R9, UR9, R10 ;  /* 0x00000009094c7c10 */ /* 0x004fe2000fc7e00a */
[----:B------:R-:W-:Y:S01]  /*8410*/  ULDC UR6, c[0x0][0x27c] ;  /* 0x00009f0000067ab9 */ /* 0x000fe20000000800 */
[----:B------:R-:W-:Y:S01]  /*8420*/  LEA R69, R80, R67, 0x2 ;  /* 0x0000004350457211 */ /* 0x000fe200078e10ff */
[----:B------:R-:W-:Y:S01]  /*8430*/  UIMAD UR6, UR10, UR6, URZ ;  /* 0x000000060a0672a4 */ /* 0x000fe2000f8e023f */
[----:B------:R-:W-:-:S02]  /*8440*/  IADD3.X R82, R4, UR7, R11, P3, P4 ;  /* 0x0000000704527c10 */ /* 0x000fc40009fe840b */
[-C--:B------:R-:W-:Y:S01]  /*8450*/  LEA R4, P5, R36, R76.reuse, 0x1 ;  /* 0x0000004c24047211 */ /* 0x080fe200078a08ff */
[----:B------:R-:W-:Y:S01]  /*8460*/  IMAD R71, R80, 0x4, R69 ;  /* 0x0000000450477824 */ /* 0x000fe200078e0245 */
[-C--:B------:R-:W-:Y:S01]  /*8470*/  LEA R16, P6, R38, R76.reuse, 0x1 ;  /* 0x0000004c26107211 */ /* 0x080fe200078c08ff */
[----:B------:R-:W-:Y:S01]  /*8480*/  USHF.L.U32 UR8, UR6, 0x2, URZ ;  /* 0x0000000206087899 */ /* 0x000fe2000800063f */
[-C--:B------:R-:W-:Y:S01]  /*8490*/  LEA R18, P3, R40, R76.reuse, 0x1 ;  /* 0x0000004c28127211 */ /* 0x080fe200078608ff */
[----:B------:R-:W-:Y:S01]  /*84a0*/  IMAD R73, R80, 0x4, R71 ;  /* 0x0000000450497824 */ /* 0x000fe200078e0247 */
[----:B------:R-:W-:Y:S01]  /*84b0*/  LEA R20, P4, R42, R76, 0x1 ;  /* 0x0000004c2a147211 */ /* 0x000fe200078808ff */
[----:B------:R-:W-:Y:S01]  /*84c0*/  UIMAD.WIDE UR6, UR6, 0x4, URZ ;  /* 0x00000004060678a5 */ /* 0x000fe2000f8e023f */
[----:B------:R-:W-:Y:S01]  /*84d0*/  LEA.HI.X.SX32 R5, R36, R82, 0x1, P5 ;  /* 0x0000005224057211 */ /* 0x000fe200028f0eff */
[----:B------:R-:W-:Y:S01]  /*84e0*/  IMAD R75, R80, 0x4, R73 ;  /* 0x00000004504b7824 */ /* 0x000fe200078e0249 */
[----:B------:R-:W-:Y:S01]  /*84f0*/  LEA R22, P5, R43, R76, 0x1 ;  /* 0x0000004c2b167211 */ /* 0x000fe200078a08ff */
[----:B------:R-:W0:Y:S01]  /*8500*/  LDS.128 R8, [R81+UR4] ;  /* 0x0000000451087984 */ /* 0x000e220008000c00 */
[----:B------:R-:W-:-:S02]  /*8510*/  LEA.HI.X.SX32 R17, R38, R82, 0x1, P6 ;  /* 0x0000005226117211 */ /* 0x000fc400030f0eff */
[----:B------:R-:W-:Y:S02]  /*8520*/  LEA R24, P6, R44, R76, 0x1 ;  /* 0x0000004c2c187211 */ /* 0x000fe400078c08ff */
[----:B------:R-:W-:Y:S02]  /*8530*/  LEA.HI.X.SX32 R19, R40, R82, 0x1, P3 ;  /* 0x0000005228137211 */ /* 0x000fe400018f0eff */
[----:B------:R-:W-:Y:S02]  /*8540*/  LEA R26, P3, R45, R76, 0x1 ;  /* 0x0000004c2d1a7211 */ /* 0x000fe400078608ff */
[----:B------:R-:W-:Y:S02]  /*8550*/  LEA.HI.X.SX32 R21, R42, R82, 0x1, P4 ;  /* 0x000000522a157211 */ /* 0x000fe400020f0eff */
[----:B------:R-:W-:Y:S02]  /*8560*/  LEA R28, P4, R46, R76, 0x1 ;  /* 0x0000004c2e1c7211 */ /* 0x000fe400078808ff */
        /* <DEDUP_REMOVED lines=8> */
[-C--:B------:R-:W-:Y:S02]  /*85f0*/  LEA.HI.X.SX32 R31, R33, R82.reuse, 0x1, P5 ;  /* 0x00000052211f7211 */ /* 0x080fe400028f0eff */
[-C--:B------:R-:W-:Y:S02]  /*8600*/  LEA.HI.X.SX32 R33, R35, R82.reuse, 0x1, P6 ;  /* 0x0000005223217211 */ /* 0x080fe400030f0eff */
[----:B------:R-:W-:Y:S02]  /*8610*/  LEA.HI.X.SX32 R35, R41, R82, 0x1, P3 ;  /* 0x0000005229237211 */ /* 0x000fe400018f0eff */
[-C--:B------:R-:W-:Y:S02]  /*8620*/  LEA R38, P5, R39, R76.reuse, 0x1 ;  /* 0x0000004c27267211 */ /* 0x080fe400078a08ff */
[----:B------:R-:W-:-:S02]  /*8630*/  LEA R40, P6, R48, R76, 0x1 ;  /* 0x0000004c30287211 */ /* 0x000fc400078c08ff */
[----:B------:R-:W-:Y:S01]  /*8640*/  LEA R42, P3, R49, R76, 0x1 ;  /* 0x0000004c312a7211 */ /* 0x000fe200078608ff */
[----:B0-----:R-:W-:Y:S01]  /*8650*/  STG.E.U16 desc[UR60][R4.64], R8 ;  /* 0x0000000804007986 */ /* 0x001fe2000c10153c */
[----:B------:R-:W-:Y:S02]  /*8660*/  LEA.HI.X.SX32 R37, R47, R82, 0x1, P4 ;  /* 0x000000522f257211 */ /* 0x000fe400020f0eff */
[----:B------:R-:W-:Y:S02]  /*8670*/  LEA R44, P4, R51, R76, 0x1 ;  /* 0x0000004c332c7211 */ /* 0x000fe400078808ff */
[----:B------:R-:W-:Y:S02]  /*8680*/  LEA R77, R80, R75, 0x2 ;  /* 0x0000004b504d7211 */ /* 0x000fe400078e10ff */
[-C--:B------:R-:W-:Y:S02]  /*8690*/  LEA.HI.X.SX32 R39, R39, R82.reuse, 0x1, P5 ;  /* 0x0000005227277211 */ /* 0x080fe400028f0eff */
[-C--:B------:R-:W-:Y:S01]  /*86a0*/  LEA.HI.X.SX32 R41, R48, R82.reuse, 0x1, P6 ;  /* 0x0000005230297211 */ /* 0x080fe200030f0eff */
[----:B------:R-:W-:Y:S01]  /*86b0*/  IMAD R78, R80, 0x4, R77 ;  /* 0x00000004504e7824 */ /* 0x000fe200078e024d */
[----:B------:R-:W-:-:S02]  /*86c0*/  LEA.HI.X.SX32 R43, R49, R82, 0x1, P3 ;  /* 0x00000052312b7211 */ /* 0x000fc400018f0eff */
[-C--:B------:R-:W-:Y:S01]  /*86d0*/  LEA R46, P5, R53, R76.reuse, 0x1 ;  /* 0x0000004c352e7211 */ /* 0x080fe200078a08ff */
[C---:B------:R-:W-:Y:S01]  /*86e0*/  IMAD R79, R80.reuse, 0x4, R78 ;  /* 0x00000004504f7824 */ /* 0x040fe200078e024e */
[-C--:B------:R-:W-:Y:S02]  /*86f0*/  LEA R48, P6, R55, R76.reuse, 0x1 ;  /* 0x0000004c37307211 */ /* 0x080fe400078c08ff */
[----:B------:R-:W-:Y:S01]  /*8700*/  LEA R50, P3, R57, R76, 0x1 ;  /* 0x0000004c39327211 */ /* 0x000fe200078608ff */
[----:B------:R-:W-:Y:S01]  /*8710*/  IMAD R80, R80, 0x4, R79 ;  /* 0x0000000450507824 */ /* 0x000fe200078e024f */
[----:B------:R-:W-:Y:S02]  /*8720*/  LEA.HI.X.SX32 R45, R51, R82, 0x1, P4 ;  /* 0x00000052332d7211 */ /* 0x000fe400020f0eff */
[----:B------:R-:W-:Y:S02]  /*8730*/  LOP3.LUT R84, R81, 0x40, RZ, 0x3c, !PT ;  /* 0x0000004051547812 */ /* 0x000fe400078e3cff */
[----:B------:R-:W-:-:S02]  /*8740*/  LEA R52, P4, R59, R76, 0x1 ;  /* 0x0000004c3b347211 */ /* 0x000fc400078808ff */
[-C--:B------:R-:W-:Y:S01]  /*8750*/  LEA.HI.X.SX32 R47, R53, R82.reuse, 0x1, P5 ;  /* 0x00000052352f7211 */ /* 0x080fe200028f0eff */
[----:B------:R-:W0:Y:S01]  /*8760*/  LDS.128 R12, [R84+UR4] ;  /* 0x00000004540c7984 */ /* 0x000e220008000c00 */
[-C--:B------:R-:W-:Y:S02]  /*8770*/  LEA.HI.X.SX32 R49, R55, R82.reuse, 0x1, P6 ;  /* 0x0000005237317211 */ /* 0x080fe400030f0eff */
[----:B------:R-:W-:Y:S01]  /*8780*/  LEA.HI.X.SX32 R51, R57, R82, 0x1, P3 ;  /* 0x0000005239337211 */ /* 0x000fe200018f0eff */
[----:B------:R-:W1:Y:S01]  /*8790*/  LDS.128 R84, [R84+UR4+0x800] ;  /* 0x0008000454547984 */ /* 0x000e620008000c00 */
[-C--:B------:R-:W-:Y:S02]  /*87a0*/  LEA R54, P5, R61, R76.reuse, 0x1 ;  /* 0x0000004c3d367211 */ /* 0x080fe400078a08ff */
[-C--:B------:R-:W-:Y:S02]  /*87b0*/  LEA R56, P6, R63, R76.reuse, 0x1 ;  /* 0x0000004c3f387211 */ /* 0x080fe400078c08ff */
[----:B------:R-:W-:-:S02]  /*87c0*/  LEA R58, P3, R65, R76, 0x1 ;  /* 0x0000004c413a7211 */ /* 0x000fc400078608ff */
[----:B------:R-:W-:Y:S02]  /*87d0*/  LEA.HI.X.SX32 R53, R59, R82, 0x1, P4 ;  /* 0x000000523b357211 */ /* 0x000fe400020f0eff */
[----:B------:R-:W-:Y:S02]  /*87e0*/  LEA R60, P4, R67, R76, 0x1 ;  /* 0x0000004c433c7211 */ /* 0x000fe400078808ff */
[-C--:B------:R-:W-:Y:S02]  /*87f0*/  LEA.HI.X.SX32 R55, R61, R82.reuse, 0x1, P5 ;  /* 0x000000523d377211 */ /* 0x080fe400028f0eff */
[-C--:B------:R-:W-:Y:S02]  /*8800*/  LEA.HI.X.SX32 R57, R63, R82.reuse, 0x1, P6 ;  /* 0x000000523f397211 */ /* 0x080fe400030f0eff */
[----:B------:R-:W-:Y:S02]  /*8810*/  LEA.HI.X.SX32 R59, R65, R82, 0x1, P3 ;  /* 0x00000052413b7211 */ /* 0x000fe400018f0eff */
[----:B------:R-:W-:-:S02]  /*8820*/  LEA R62, P5, R69, R76, 0x1 ;  /* 0x0000004c453e7211 */ /* 0x000fc400078a08ff */
[-C--:B------:R-:W-:Y:S02]  /*8830*/  LEA R64, P6, R71, R76.reuse, 0x1 ;  /* 0x0000004c47407211 */ /* 0x080fe400078c08ff */
[----:B------:R-:W-:Y:S02]  /*8840*/  LEA R66, P3, R73, R76, 0x1 ;  /* 0x0000004c49427211 */ /* 0x000fe400078608ff */
[----:B------:R-:W-:Y:S02]  /*8850*/  LEA.HI.X.SX32 R61, R67, R82, 0x1, P4 ;  /* 0x00000052433d7211 */ /* 0x000fe400020f0eff */
[----:B------:R-:W-:Y:S02]  /*8860*/  LEA R68, P4, R75, R76, 0x1 ;  /* 0x0000004c4b447211 */ /* 0x000fe400078808ff */
[-C--:B------:R-:W-:Y:S02]  /*8870*/  LEA.HI.X.SX32 R63, R69, R82.reuse, 0x1, P5 ;  /* 0x00000052453f7211 */ /* 0x080fe400028f0eff */
[----:B------:R-:W-:-:S02]  /*8880*/  LEA.HI.X.SX32 R65, R71, R82, 0x1, P6 ;  /* 0x0000005247417211 */ /* 0x000fc400030f0eff */
[----:B------:R-:W-:Y:S02]  /*8890*/  LEA.HI.X.SX32 R67, R73, R82, 0x1, P3 ;  /* 0x0000005249437211 */ /* 0x000fe400018f0eff */
[-C--:B------:R-:W-:Y:S02]  /*88a0*/  LEA R70, P5, R77, R76.reuse, 0x1 ;  /* 0x0000004c4d467211 */ /* 0x080fe400078a08ff */
[-C--:B------:R-:W-:Y:S01]  /*88b0*/  LEA R72, P6, R78, R76.reuse, 0x1 ;  /* 0x0000004c4e487211 */ /* 0x080fe200078c08ff */
[----:B0-----:R0:W-:Y:S01]  /*88c0*/  STG.E.U16 desc[UR60][R16.64], R12 ;  /* 0x0000000c10007986 */ /* 0x0011e2000c10153c */
[----:B------:R-:W-:Y:S02]  /*88d0*/  LEA R74, P3, R79, R76, 0x1 ;  /* 0x0000004c4f4a7211 */ /* 0x000fe400078608ff */
[----:B------:R-:W-:Y:S02]  /*88e0*/  LEA.HI.X.SX32 R69, R75, R82, 0x1, P4 ;  /* 0x000000524b457211 */ /* 0x000fe400020f0eff */
[----:B------:R-:W-:-:S02]  /*88f0*/  LEA R76, P4, R80, R76, 0x1 ;  /* 0x0000004c504c7211 */ /* 0x000fc400078808ff */
[-C--:B------:R-:W-:Y:S02]  /*8900*/  LEA.HI.X.SX32 R71, R77, R82.reuse, 0x1, P5 ;  /* 0x000000524d477211 */ /* 0x080fe400028f0eff */
[----:B------:R-:W-:Y:S02]  /*8910*/  FSETP.NEU.AND P1, PT, R83, RZ, PT ;  /* 0x000000ff5300720b */ /* 0x000fe40003f2d000 */
[-C--:B------:R-:W-:Y:S02]  /*8920*/  LEA.HI.X.SX32 R73, R78, R82.reuse, 0x1, P6 ;  /* 0x000000524e497211 */ /* 0x080fe400030f0eff */
[-C--:B------:R-:W-:Y:S02]  /*8930*/  LEA.HI.X.SX32 R75, R79, R82.reuse, 0x1, P3 ;  /* 0x000000524f4b7211 */ /* 0x080fe400018f0eff */
[----:B------:R-:W-:Y:S02]  /*8940*/  LEA.HI.X.SX32 R77, R80, R82, 0x1, P4 ;  /* 0x00000052504d7211 */ /* 0x000fe400020f0eff */
[----:B------:R-:W2:Y:S01]  /*8950*/  LDS.128 R80, [R81+UR4+0x800] ;  /* 0x0008000451507984 */ /* 0x000ea20008000c00 */
[----:B------:R-:W-:-:S02]  /*8960*/  PRMT R5, R8, 0x7632, R5 ;  /* 0x0000763208057816 */ /* 0x000fc40000000005 */
[----:B------:R-:W-:Y:S02]  /*8970*/  PRMT R78, R12, 0x7632, R78 ;  /* 0x000076320c4e7816 */ /* 0x000fe4000000004e */
[----:B0-----:R-:W-:Y:S01]  /*8980*/  PRMT R17, R9, 0x7632, R17 ;  /* 0x0000763209117816 */ /* 0x001fe20000000011 */
[----:B------:R0:W-:Y:S01]  /*8990*/  STG.E.U16 desc[UR60][R18.64], R5 ;  /* 0x0000000512007986 */ /* 0x0001e2000c10153c */
[----:B------:R-:W-:Y:S02]  /*89a0*/  PRMT R4, R10, 0x7632, R4 ;  /* 0x000076320a047816 */ /* 0x000fe40000000004 */
[----:B------:R-:W-:Y:S01]  /*89b0*/  PRMT R8, R14, 0x7632, R8 ;  /* 0x000076320e087816 */ /* 0x000fe20000000008 */
[----:B------:R3:W-:Y:S04]  /*89c0*/  STG.E.U16 desc[UR60][R20.64], R78 ;  /* 0x0000004e14007986 */ /* 0x0007e8000c10153c */
[----:B------:R4:W-:Y:S01]  /*89d0*/  STG.E.U16 desc[UR60][R22.64], R9 ;  /* 0x0000000916007986 */ /* 0x0009e2000c10153c */
[----:B0-----:R-:W-:-:S03]  /*89e0*/  PRMT R19, R13, 0x7632, R19 ;  /* 0x000076320d137816 */ /* 0x001fc60000000013 */
[----:B------:R-:W-:Y:S01]  /*89f0*/  STG.E.U16 desc[UR60][R24.64], R13 ;  /* 0x0000000d18007986 */ /* 0x000fe2000c10153c */
[----:B------:R-:W-:Y:S02]  /*8a00*/  FSEL R5, R0, -INF , P2 ;  /* 0xff80000000057808 */ /* 0x000fe40001000000 */
[----:B---3--:R-:W-:Y:S01]  /*8a10*/  PRMT R21, R11, 0x7632, R21 ;  /* 0x000076320b157816 */ /* 0x008fe20000000015 */
[----:B------:R1:W-:Y:S01]  /*8a20*/  STG.E.U16 desc[UR60][R26.64], R17 ;  /* 0x000000111a007986 */ /* 0x0003e2000c10153c */
[----:B------:R-:W-:Y:S01]  /*8a30*/  FSEL R0, R7, -INF , P1 ;  /* 0xff80000007007808 */ /* 0x000fe20000800000 */
[----:B------:R-:W-:Y:S01]  /*8a40*/  FFMA R6, R5, 0.69314718246459960938, R6 ;  /* 0x3f31721805067823 */ /* 0x000fe20000000006 */
[----:B----4-:R-:W-:Y:S01]  /*8a50*/  PRMT R22, R15, 0x7632, R22 ;  /* 0x000076320f167816 */ /* 0x010fe20000000016 */
[----:B------:R0:W-:Y:S01]  /*8a60*/  STG.E.U16 desc[UR60][R28.64], R19 ;  /* 0x000000131c007986 */ /* 0x0001e2000c10153c */
[----:B------:R-:W-:Y:S02]  /*8a70*/  IMAD.SHL.U32 R5, R120, 0x4, RZ ;  /* 0x0000000478057824 */ /* 0x000fe400078e00ff */
[----:B------:R-:W-:Y:S01]  /*8a80*/  FFMA R7, R0, 0.69314718246459960938, R3 ;  /* 0x3f31721800077823 */ /* 0x000fe20000000003 */
[----:B------:R-:W-:Y:S01]  /*8a90*/  IMAD.HI R0, R120, 0x4, RZ ;  /* 0x0000000478007827 */ /* 0x000fe200078e02ff */
[----:B------:R3:W-:Y:S04]  /*8aa0*/  STG.E.U16 desc[UR60][R30.64], R10 ;  /* 0x0000000a1e007986 */ /* 0x0007e8000c10153c */
[----:B------:R4:W-:Y:S01]  /*8ab0*/  STG.E.U16 desc[UR60][R32.64], R14 ;  /* 0x0000000e20007986 */ /* 0x0009e2000c10153c */
[----:B-1----:R-:W-:-:S03]  /*8ac0*/  PRMT R26, R84, 0x7632, R26 ;  /* 0x00007632541a7816 */ /* 0x002fc6000000001a */
[----:B------:R1:W-:Y:S01]  /*8ad0*/  STG.E.U16 desc[UR60][R34.64], R4 ;  /* 0x0000000422007986 */ /* 0x0003e2000c10153c */
[----:B--2---:R-:W-:Y:S02]  /*8ae0*/  PRMT R25, R80, 0x7632, R25 ;  /* 0x0000763250197816 */ /* 0x004fe40000000019 */
[----:B0-----:R-:W-:Y:S01]  /*8af0*/  PRMT R29, R81, 0x7632, R29 ;  /* 0x00007632511d7816 */ /* 0x001fe2000000001d */
[----:B------:R0:W-:Y:S01]  /*8b00*/  STG.E.U16 desc[UR60][R36.64], R8 ;  /* 0x0000000824007986 */ /* 0x0001e2000c10153c */
[----:B---3--:R-:W-:-:S03]  /*8b10*/  PRMT R30, R85, 0x7632, R30 ;  /* 0x00007632551e7816 */ /* 0x008fc6000000001e */
[----:B------:R2:W-:Y:S01]  /*8b20*/  STG.E.U16 desc[UR60][R38.64], R11 ;  /* 0x0000000b26007986 */ /* 0x0005e2000c10153c */
[----:B----4-:R-:W-:-:S03]  /*8b30*/  PRMT R33, R82, 0x7632, R33 ;  /* 0x0000763252217816 */ /* 0x010fc60000000021 */
[----:B------:R3:W-:Y:S01]  /*8b40*/  STG.E.U16 desc[UR60][R40.64], R15 ;  /* 0x0000000f28007986 */ /* 0x0007e2000c10153c */
[----:B-1----:R-:W-:Y:S02]  /*8b50*/  PRMT R34, R86, 0x7632, R34 ;  /* 0x0000763256227816 */ /* 0x002fe40000000022 */
[----:B------:R-:W-:Y:S01]  /*8b60*/  SHF.L.U32 R4, R122, 0x1, RZ ;  /* 0x000000017a047819 */ /* 0x000fe200000006ff */
[----:B------:R3:W-:Y:S01]  /*8b70*/  STG.E.U16 desc[UR60][R42.64], R21 ;  /* 0x000000152a007986 */ /* 0x0007e2000c10153c */
[----:B0-----:R-:W-:Y:S01]  /*8b80*/  PRMT R37, R83, 0x7632, R37 ;  /* 0x0000763253257816 */ /* 0x001fe20000000025 */
[----:B------:R-:W0:Y:S01]  /*8b90*/  LDC.64 R8, c[0x0][0x230] ;  /* 0x00008c00ff087b82 */ /* 0x000e220000000a00 */
[----:B------:R-:W-:Y:S01]  /*8ba0*/  LOP3.LUT R3, R4, 0xf8, RZ, 0xc0, !PT ;  /* 0x000000f804037812 */ /* 0x000fe200078ec0ff */
[----:B------:R3:W-:Y:S01]  /*8bb0*/  STG.E.U16 desc[UR60][R44.64], R22 ;  /* 0x000000162c007986 */ /* 0x0007e2000c10153c */
[----:B--2---:R-:W-:-:S03]  /*8bc0*/  PRMT R38, R87, 0x7632, R38 ;  /* 0x0000763257267816 */ /* 0x004fc60000000026 */
[----:B------:R3:W-:Y:S04]  /*8bd0*/  STG.E.U16 desc[UR60][R46.64], R80 ;  /* 0x000000502e007986 */ /* 0x0007e8000c10153c */
[----:B------:R3:W-:Y:S04]  /*8be0*/  STG.E.U16 desc[UR60][R48.64], R84 ;  /* 0x0000005430007986 */ /* 0x0007e8000c10153c */
[----:B------:R3:W-:Y:S04]  /*8bf0*/  STG.E.U16 desc[UR60][R50.64], R25 ;  /* 0x0000001932007986 */ /* 0x0007e8000c10153c */
[----:B------:R3:W-:Y:S04]  /*8c00*/  STG.E.U16 desc[UR60][R52.64], R26 ;  /* 0x0000001a34007986 */ /* 0x0007e8000c10153c */
[----:B------:R3:W-:Y:S01]  /*8c10*/  STG.E.U16 desc[UR60][R54.64], R81 ;  /* 0x0000005136007986 */ /* 0x0007e2000c10153c */
[----:B0-----:R-:W-:-:S03]  /*8c20*/  IADD3 R4, P1, P2, R5, UR8, R8 ;  /* 0x0000000805047c10 */ /* 0x001fc6000fa3e008 */
[----:B------:R3:W-:Y:S01]  /*8c30*/  STG.E.U16 desc[UR60][R56.64], R85 ;  /* 0x0000005538007986 */ /* 0x0007e2000c10153c */
[----:B------:R-:W-:-:S03]  /*8c40*/  IADD3.X R5, R0, UR7, R9, P1, P2 ;  /* 0x0000000700057c10 */ /* 0x000fc60008fe4409 */
[----:B------:R3:W-:Y:S04]  /*8c50*/  STG.E.U16 desc[UR60][R58.64], R29 ;  /* 0x0000001d3a007986 */ /* 0x0007e8000c10153c */
        /* <DEDUP_REMOVED lines=8> */
[----:B------:R3:W-:Y:S01]  /*8ce0*/  STG.E.U16 desc[UR60][R76.64], R38 ;  /* 0x000000264c007986 */ /* 0x0007e2000c10153c */
[----:B------:R-:W-:Y:S06]  /*8cf0*/  BAR.SYNC.DEFER_BLOCKING 0x0 ;  /* 0x0000000000007b1d */ /* 0x000fec0000010000 */
[----:B------:R3:W-:Y:S02]  /*8d00*/  STS.64 [R3+UR4], R6 ;  /* 0x0000000603007988 */ /* 0x0007e40008000a04 */
[----:B------:R-:W-:Y:S06]  /*8d10*/  BAR.SYNC.DEFER_BLOCKING 0x0 ;  /* 0x0000000000007b1d */ /* 0x000fec0000010000 */
[----:B------:R-:W-:Y:S05]  /*8d20*/  @P0 EXIT ;  /* 0x000000000000094d */ /* 0x000fea0003800000 */
[----:B---3--:R-:W0:Y:S04]  /*8d30*/  LDS R3, [R2] ;  /* 0x0000000002037984 */ /* 0x008e280000000800 */
[----:B0-----:R-:W-:Y:S01]  /*8d40*/  STG.E desc[UR60][R4.64], R3 ;  /* 0x0000000304007986 */ /* 0x001fe2000c10193c */
[----:B------:R-:W-:Y:S05]  /*8d50*/  EXIT ;  /* 0x000000000000794d */ /* 0x000fea0003800000 */
.L_x_2:
[----:B------:R-:W-:-:S00]  /*8d60*/  BRA `(.L_x_2) ;  /* 0xfffffffc00fc7947 */ /* 0x000fc0000383ffff */
[----:B------:R-:W-:-:S00]  /*8d70*/  NOP ;  /* 0x0000000000007918 */ /* 0x000fc00000000000 */
        /* <DEDUP_REMOVED lines=8> */
.L_x_3:


//--------------------- .nv.global.init           --------------------------
	.section	.nv.global.init,"aw",@progbits
.nv.global.init:
	.type		_$_str,@object
	.size		_$_str,(.L_0 - _$_str)
_$_str:
        /*0000*/ 	.byte	0x5f, 0x5f, 0x43, 0x55, 0x44, 0x41, 0x5f, 0x46, 0x54, 0x5a, 0x00
.L_0:


//--------------------- .nv.shared.attn_fwd       --------------------------
	.section	.nv.shared.attn_fwd,"aw",@nobits
	.sectionflags	@""
	.align	16
	.zero		1024


//--------------------- .nv.shared.reserved.0     --------------------------
	.section	.nv.shared.reserved.0,"aw",@nobits
	.weak		__nv_reservedSMEM_offset_0_alias
	.size		__nv_reservedSMEM_offset_0_alias, 0, 0
	.other		__nv_reservedSMEM_offset_0_alias,@"STO_CUDA_RESERVED_SHARED STV_DEFAULT"
__nv_reservedSMEM_offset_0_alias:
	.zero		0


//--------------------- .nv.constant0.attn_fwd    --------------------------
	.section	.nv.constant0.attn_fwd,"a",@progbits
	.sectionflags	@""
	.align	4
.nv.constant0.attn_fwd:
	.zero		664


//--------------------- SYMBOLS --------------------------

	.type		.nv.reservedSmem.offset0,@object
	.size		.nv.reservedSmem.offset0,0x4
